	.target	sm_100a

	.elftype	@"ET_EXEC"


//--------------------- .note.nv.tkinfo           --------------------------
	.section	.note.nv.tkinfo,"",@"SHT_NOTE"
	.sectionflags	@"SHF_NOTE_NV_TKINFO"
	.tkinfo
        /*0018*/ 	.word	0x00000002
        /*0030*/ 	.string	""
        /*0030*/ 	.string	"ptxas"
        /*0030*/ 	.string	"Cuda compilation tools, release 13.0, V13.0.88"
        /*0030*/ 	.string	"Build cuda_13.0.r13.0/compiler.36424714_0"
        /*0030*/ 	.string	"-arch sm_100a -m 64 "



//--------------------- .note.nv.cuinfo           --------------------------
	.section	.note.nv.cuinfo,"",@"SHT_NOTE"
	.sectionflags	@"SHF_NOTE_NV_CUINFO"
        /*0018*/ 	.short	0x0002
        /*001a*/ 	.short	0x0064
        /*001c*/ 	.short	0x0082
	.zero		2


//--------------------- .nv.info                  --------------------------
	.section	.nv.info,"",@"SHT_CUDA_INFO"
	.align	4


	//----- nvinfo : EIATTR_REGCOUNT
	.align		4
        /*0000*/ 	.byte	0x04, 0x2f
        /*0002*/ 	.short	(.L_19 - .L_18)
	.align		4
.L_18:
        /*0004*/ 	.word	index@(_ZN7cutlass13device_kernelINS_4gemm6kernel13GemmUniversalIN4cute5tupleIJiiiiEEENS1_10collective13CollectiveMmaINS1_35MainloopSm100TmaUmmaWarpSpecializedILi3ELi2ELi4ENS5_IJNS4_1CILi1EEESB_SB_EEEEENS5_IJNSA_ILi64EEESE_NSA_ILi128EEEEEENS_12float_e5m2_tENS5_IJlSB_lEEESH_SI_NS4_8TiledMMAINS4_8MMA_AtomIJNS4_10MMA_TraitsINS4_19SM100_MMA_F8F6F4_SSEJSH_SH_fSE_SE_NS4_17integral_constantINS4_4UMMA5MajorELSP_0EEESQ_NSN_INSO_7ScaleInELSR_0EEESS_EEEEEENS4_6LayoutISC_NS5_IJNSA_ILi0EEESW_SW_EEEEENS5_IJNS4_10UnderscoreESZ_SZ_EEEEENS4_13SM90_TMA_LOADENS4_14ComposedLayoutINS4_7SwizzleILi3ELi4ELi3EEENS4_18smem_ptr_flag_bitsILi8EEENSV_INS5_IJNSA_ILi8EEESF_EEENS5_IJSF_SB_EEEEEEEvNS4_8identityES12_S1C_vS1D_EENS_8epilogue10collective18CollectiveEpilogueINS1F_23Sm100TmaWarpSpecializedILi1ELi1ELi32ELb0ELb0EEEJSG_NS5_IJNSV_ISE_SB_EES1K_EEESH_SI_SH_SI_NS1F_6fusion15FusionCallbacksIS1J_NS1M_17LinearCombinationISH_fSH_fLNS_15FloatRoundStyleE2EEESG_S1L_JEEENS4_5SM1004TMEM4LOAD26SM100_TMEM_LOAD_16dp32b32xES12_NS13_INS14_ILi2ELi4ELi3EEES17_NSV_INS5_IJS18_SE_EEENS5_IJSE_SB_EEEEEEENS4_39AutoVectorizingCopyWithAssumedAlignmentILi128EEENS4_14SM90_TMA_STOREES20_S22_S22_EEEvvEEEEvNT_6ParamsE)
        /*0008*/ 	.word	0x00000078


	//----- nvinfo : EIATTR_FRAME_SIZE
	.align		4
.L_19:
        /*000c*/ 	.byte	0x04, 0x11
        /*000e*/ 	.short	(.L_21 - .L_20)
	.align		4
.L_20:
        /*0010*/ 	.word	index@($__internal_2_$__cuda_sm10x_tcgen05_guardrail_trap_unallocated_columns_being_dealloced)
        /*0014*/ 	.word	0x00000000


	//----- nvinfo : EIATTR_FRAME_SIZE
	.align		4
.L_21:
        /*0018*/ 	.byte	0x04, 0x11
        /*001a*/ 	.short	(.L_23 - .L_22)
	.align		4
.L_22:
        /*001c*/ 	.word	index@($__internal_1_$__cuda_sm10x_tcgen05_guardrail_trap_phase_invalid_during_alloc)
        /*0020*/ 	.word	0x00000000


	//----- nvinfo : EIATTR_FRAME_SIZE
	.align		4
.L_23:
        /*0024*/ 	.byte	0x04, 0x11
        /*0026*/ 	.short	(.L_25 - .L_24)
	.align		4
.L_24:
        /*0028*/ 	.word	index@($__internal_0_$__cuda_sm10x_tcgen05_guardrail_trap_col_being_dealloced_not_returned_by_alloc)
        /*002c*/ 	.word	0x00000000


	//----- nvinfo : EIATTR_FRAME_SIZE
	.align		4
.L_25:
        /*0030*/ 	.byte	0x04, 0x11
        /*0032*/ 	.short	(.L_27 - .L_26)
	.align		4
.L_26:
        /*0034*/ 	.word	index@(_ZN7cutlass13device_kernelINS_4gemm6kernel13GemmUniversalIN4cute5tupleIJiiiiEEENS1_10collective13CollectiveMmaINS1_35MainloopSm100TmaUmmaWarpSpecializedILi3ELi2ELi4ENS5_IJNS4_1CILi1EEESB_SB_EEEEENS5_IJNSA_ILi64EEESE_NSA_ILi128EEEEEENS_12float_e5m2_tENS5_IJlSB_lEEESH_SI_NS4_8TiledMMAINS4_8MMA_AtomIJNS4_10MMA_TraitsINS4_19SM100_MMA_F8F6F4_SSEJSH_SH_fSE_SE_NS4_17integral_constantINS4_4UMMA5MajorELSP_0EEESQ_NSN_INSO_7ScaleInELSR_0EEESS_EEEEEENS4_6LayoutISC_NS5_IJNSA_ILi0EEESW_SW_EEEEENS5_IJNS4_10UnderscoreESZ_SZ_EEEEENS4_13SM90_TMA_LOADENS4_14ComposedLayoutINS4_7SwizzleILi3ELi4ELi3EEENS4_18smem_ptr_flag_bitsILi8EEENSV_INS5_IJNSA_ILi8EEESF_EEENS5_IJSF_SB_EEEEEEEvNS4_8identityES12_S1C_vS1D_EENS_8epilogue10collective18CollectiveEpilogueINS1F_23Sm100TmaWarpSpecializedILi1ELi1ELi32ELb0ELb0EEEJSG_NS5_IJNSV_ISE_SB_EES1K_EEESH_SI_SH_SI_NS1F_6fusion15FusionCallbacksIS1J_NS1M_17LinearCombinationISH_fSH_fLNS_15FloatRoundStyleE2EEESG_S1L_JEEENS4_5SM1004TMEM4LOAD26SM100_TMEM_LOAD_16dp32b32xES12_NS13_INS14_ILi2ELi4ELi3EEES17_NSV_INS5_IJS18_SE_EEENS5_IJSE_SB_EEEEEEENS4_39AutoVectorizingCopyWithAssumedAlignmentILi128EEENS4_14SM90_TMA_STOREES20_S22_S22_EEEvvEEEEvNT_6ParamsE)
        /*0038*/ 	.word	0x00000000


	//----- nvinfo : EIATTR_MIN_STACK_SIZE
	.align		4
.L_27:
        /*003c*/ 	.byte	0x04, 0x12
        /*003e*/ 	.short	(.L_29 - .L_28)
	.align		4
.L_28:
        /*0040*/ 	.word	index@(_ZN7cutlass13device_kernelINS_4gemm6kernel13GemmUniversalIN4cute5tupleIJiiiiEEENS1_10collective13CollectiveMmaINS1_35MainloopSm100TmaUmmaWarpSpecializedILi3ELi2ELi4ENS5_IJNS4_1CILi1EEESB_SB_EEEEENS5_IJNSA_ILi64EEESE_NSA_ILi128EEEEEENS_12float_e5m2_tENS5_IJlSB_lEEESH_SI_NS4_8TiledMMAINS4_8MMA_AtomIJNS4_10MMA_TraitsINS4_19SM100_MMA_F8F6F4_SSEJSH_SH_fSE_SE_NS4_17integral_constantINS4_4UMMA5MajorELSP_0EEESQ_NSN_INSO_7ScaleInELSR_0EEESS_EEEEEENS4_6LayoutISC_NS5_IJNSA_ILi0EEESW_SW_EEEEENS5_IJNS4_10UnderscoreESZ_SZ_EEEEENS4_13SM90_TMA_LOADENS4_14ComposedLayoutINS4_7SwizzleILi3ELi4ELi3EEENS4_18smem_ptr_flag_bitsILi8EEENSV_INS5_IJNSA_ILi8EEESF_EEENS5_IJSF_SB_EEEEEEEvNS4_8identityES12_S1C_vS1D_EENS_8epilogue10collective18CollectiveEpilogueINS1F_23Sm100TmaWarpSpecializedILi1ELi1ELi32ELb0ELb0EEEJSG_NS5_IJNSV_ISE_SB_EES1K_EEESH_SI_SH_SI_NS1F_6fusion15FusionCallbacksIS1J_NS1M_17LinearCombinationISH_fSH_fLNS_15FloatRoundStyleE2EEESG_S1L_JEEENS4_5SM1004TMEM4LOAD26SM100_TMEM_LOAD_16dp32b32xES12_NS13_INS14_ILi2ELi4ELi3EEES17_NSV_INS5_IJS18_SE_EEENS5_IJSE_SB_EEEEEEENS4_39AutoVectorizingCopyWithAssumedAlignmentILi128EEENS4_14SM90_TMA_STOREES20_S22_S22_EEEvvEEEEvNT_6ParamsE)
        /*0044*/ 	.word	0x00000000
.L_29:


//--------------------- .nv.compat                --------------------------
	.section	.nv.compat,"",@"SHT_CUDA_COMPAT_INFO"
	.align	4
        /*0000*/ 	.byte	0x02, 0x09, 0x01, 0x00, 0x02, 0x02, 0x02, 0x00, 0x02, 0x05, 0x05, 0x00, 0x03, 0x07, 0x01, 0x01
        /*0010*/ 	.byte	0x02, 0x03, 0x01, 0x00, 0x02, 0x06, 0x01, 0x00, 0x04, 0x0b, 0x08, 0x00, 0x09, 0x00, 0x00, 0x00
        /*0020*/ 	.byte	0x00, 0x00, 0x00, 0x00


//--------------------- .nv.info._ZN7cutlass13device_kernelINS_4gemm6kernel13GemmUniversalIN4cute5tupleIJiiiiEEENS1_10collective13CollectiveMmaINS1_35MainloopSm100TmaUmmaWarpSpecializedILi3ELi2ELi4ENS5_IJNS4_1CILi1EEESB_SB_EEEEENS5_IJNSA_ILi64EEESE_NSA_ILi128EEEEEENS_12float_e5m2_tENS5_IJlSB_lEEESH_SI_NS4_8TiledMMAINS4_8MMA_AtomIJNS4_10MMA_TraitsINS4_19SM100_MMA_F8F6F4_SSEJSH_SH_fSE_SE_NS4_17integral_constantINS4_4UMMA5MajorELSP_0EEESQ_NSN_INSO_7ScaleInELSR_0EEESS_EEEEEENS4_6LayoutISC_NS5_IJNSA_ILi0EEESW_SW_EEEEENS5_IJNS4_10UnderscoreESZ_SZ_EEEEENS4_13SM90_TMA_LOADENS4_14ComposedLayoutINS4_7SwizzleILi3ELi4ELi3EEENS4_18smem_ptr_flag_bitsILi8EEENSV_INS5_IJNSA_ILi8EEESF_EEENS5_IJSF_SB_EEEEEEEvNS4_8identityES12_S1C_vS1D_EENS_8epilogue10collective18CollectiveEpilogueINS1F_23Sm100TmaWarpSpecializedILi1ELi1ELi32ELb0ELb0EEEJSG_NS5_IJNSV_ISE_SB_EES1K_EEESH_SI_SH_SI_NS1F_6fusion15FusionCallbacksIS1J_NS1M_17LinearCombinationISH_fSH_fLNS_15FloatRoundStyleE2EEESG_S1L_JEEENS4_5SM1004TMEM4LOAD26SM100_TMEM_LOAD_16dp32b32xES12_NS13_INS14_ILi2ELi4ELi3EEES17_NSV_INS5_IJS18_SE_EEENS5_IJSE_SB_EEEEEEENS4_39AutoVectorizingCopyWithAssumedAlignmentILi128EEENS4_14SM90_TMA_STOREES20_S22_S22_EEEvvEEEEvNT_6ParamsE --------------------------
	.section	.nv.info._ZN7cutlass13device_kernelINS_4gemm6kernel13GemmUniversalIN4cute5tupleIJiiiiEEENS1_10collective13CollectiveMmaINS1_35MainloopSm100TmaUmmaWarpSpecializedILi3ELi2ELi4ENS5_IJNS4_1CILi1EEESB_SB_EEEEENS5_IJNSA_ILi64EEESE_NSA_ILi128EEEEEENS_12float_e5m2_tENS5_IJlSB_lEEESH_SI_NS4_8TiledMMAINS4_8MMA_AtomIJNS4_10MMA_TraitsINS4_19SM100_MMA_F8F6F4_SSEJSH_SH_fSE_SE_NS4_17integral_constantINS4_4UMMA5MajorELSP_0EEESQ_NSN_INSO_7ScaleInELSR_0EEESS_EEEEEENS4_6LayoutISC_NS5_IJNSA_ILi0EEESW_SW_EEEEENS5_IJNS4_10UnderscoreESZ_SZ_EEEEENS4_13SM90_TMA_LOADENS4_14ComposedLayoutINS4_7SwizzleILi3ELi4ELi3EEENS4_18smem_ptr_flag_bitsILi8EEENSV_INS5_IJNSA_ILi8EEESF_EEENS5_IJSF_SB_EEEEEEEvNS4_8identityES12_S1C_vS1D_EENS_8epilogue10collective18CollectiveEpilogueINS1F_23Sm100TmaWarpSpecializedILi1ELi1ELi32ELb0ELb0EEEJSG_NS5_IJNSV_ISE_SB_EES1K_EEESH_SI_SH_SI_NS1F_6fusion15FusionCallbacksIS1J_NS1M_17LinearCombinationISH_fSH_fLNS_15FloatRoundStyleE2EEESG_S1L_JEEENS4_5SM1004TMEM4LOAD26SM100_TMEM_LOAD_16dp32b32xES12_NS13_INS14_ILi2ELi4ELi3EEES17_NSV_INS5_IJS18_SE_EEENS5_IJSE_SB_EEEEEEENS4_39AutoVectorizingCopyWithAssumedAlignmentILi128EEENS4_14SM90_TMA_STOREES20_S22_S22_EEEvvEEEEvNT_6ParamsE,"",@"SHT_CUDA_INFO"
	.sectionflags	@""
	.align	4


	//----- nvinfo : EIATTR_CUDA_API_VERSION
	.align		4
        /*0000*/ 	.byte	0x04, 0x37
        /*0002*/ 	.short	(.L_31 - .L_30)
.L_30:
        /*0004*/ 	.word	0x00000082


	//----- nvinfo : EIATTR_KPARAM_INFO
	.align		4
.L_31:
        /*0008*/ 	.byte	0x04, 0x17
        /*000a*/ 	.short	(.L_33 - .L_32)
.L_32:
        /*000c*/ 	.word	0x00000000
        /*0010*/ 	.short	0x0000
        /*0012*/ 	.short	0x0000
        /*0014*/ 	.byte	0x00, 0xf0, 0x01, 0x20


	//----- nvinfo : EIATTR_AT_ENTRY_FRAGMENTS
	.align		4
.L_33:
        /*0018*/ 	.byte	0x04, 0x4f
        /*001a*/ 	.short	(.L_35 - .L_34)


	//   ....[0]....
.L_34:
        /*001c*/ 	.word	0x00000006


	//----- nvinfo : EIATTR_RESERVED_SMEM_USED
	.align		4
.L_35:
        /*0020*/ 	.byte	0x01, 0x41
	.zero		2


	//----- nvinfo : EIATTR_SPARSE_MMA_MASK
	.align		4
        /*0024*/ 	.byte	0x03, 0x50
        /*0026*/ 	.short	0x0000


	//----- nvinfo : EIATTR_TCGEN05_1CTA_USED
	.align		4
        /*0028*/ 	.byte	0x01, 0x51
	.zero		2


	//----- nvinfo : EIATTR_MAXREG_COUNT
	.align		4
        /*002c*/ 	.byte	0x03, 0x1b
        /*002e*/ 	.short	0x00ff


	//----- nvinfo : EIATTR_NUM_BARRIERS
	.align		4
        /*0030*/ 	.byte	0x02, 0x4c
        /*0032*/ 	.byte	0x07
	.zero		1


	//----- nvinfo : EIATTR_EXTERNS
	.align		4
        /*0034*/ 	.byte	0x04, 0x0f
        /*0036*/ 	.short	(.L_37 - .L_36)


	//   ....[0]....
	.align		4
.L_36:
        /*0038*/ 	.word	index@(__assertfail)


	//----- nvinfo : EIATTR_MERCURY_ISA_VERSION
	.align		4
.L_37:
        /*003c*/ 	.byte	0x03, 0x5f
        /*003e*/ 	.short	0x0101


	//----- nvinfo : EIATTR_INT_WARP_WIDE_INSTR_OFFSETS
	.align		4
        /*0040*/ 	.byte	0x04, 0x31
        /*0042*/ 	.short	(.L_39 - .L_38)


	//   ....[0]....
.L_38:
        /*0044*/ 	.word	0x00001d40


	//   ....[1]....
        /*0048*/ 	.word	0x00003760


	//   ....[2]....
        /*004c*/ 	.word	0x00003780


	//   ....[3]....
        /*0050*/ 	.word	0x000037b0


	//   ....[4]....
        /*0054*/ 	.word	0x000041c0


	//   ....[5]....
        /*0058*/ 	.word	0x000042b0


	//----- nvinfo : EIATTR_COOP_GROUP_MASK_REGIDS
	.align		4
.L_39:
        /*005c*/ 	.byte	0x04, 0x29
        /*005e*/ 	.short	(.L_41 - .L_40)


	//   ....[0]....
.L_40:
        /*0060*/ 	.word	0xffffffff


	//   ....[1]....
        /*0064*/ 	.word	0xffffffff


	//   ....[2]....
        /*0068*/ 	.word	0xffffffff


	//   ....[3]....
        /*006c*/ 	.word	0xffffffff


	//   ....[4]....
        /*0070*/ 	.word	0xffffffff


	//   ....[5]....
        /*0074*/ 	.word	0xffffffff


	//   ....[6]....
        /*0078*/ 	.word	0xffffffff


	//   ....[7]....
        /*007c*/ 	.word	0xffffffff


	//   ....[8]....
        /*0080*/ 	.word	0xffffffff


	//   ....[9]....
        /*0084*/ 	.word	0xffffffff


	//   ....[10]....
        /*0088*/ 	.word	0xffffffff


	//   ....[11]....
        /*008c*/ 	.word	0xffffffff


	//   ....[12]....
        /*0090*/ 	.word	0xffffffff


	//----- nvinfo : EIATTR_COOP_GROUP_INSTR_OFFSETS
	.align		4
.L_41:
        /*0094*/ 	.byte	0x04, 0x28
        /*0096*/ 	.short	(.L_43 - .L_42)


	//   ....[0]....
.L_42:
        /*0098*/ 	.word	0x00000090


	//   ....[1]....
        /*009c*/ 	.word	0x000004d0


	//   ....[2]....
        /*00a0*/ 	.word	0x00000620


	//   ....[3]....
        /*00a4*/ 	.word	0x00000760


	//   ....[4]....
        /*00a8*/ 	.word	0x00000860


	//   ....[5]....
        /*00ac*/ 	.word	0x000009d0


	//   ....[6]....
        /*00b0*/ 	.word	0x00000b70


	//   ....[7]....
        /*00b4*/ 	.word	0x00001c20


	//   ....[8]....
        /*00b8*/ 	.word	0x00002970


	//   ....[9]....
        /*00bc*/ 	.word	0x00002b80


	//   ....[10]....
        /*00c0*/ 	.word	0x00002bb0


	//   ....[11]....
        /*00c4*/ 	.word	0x00003640


	//   ....[12]....
        /*00c8*/ 	.word	0x00003870


	//----- nvinfo : EIATTR_VRC_CTA_INIT_COUNT
	.align		4
.L_43:
        /*00cc*/ 	.byte	0x02, 0x4a
        /*00ce*/ 	.byte	0x80
	.zero		1


	//----- nvinfo : EIATTR_SYSCALL_OFFSETS
	.align		4
        /*00d0*/ 	.byte	0x04, 0x46
        /*00d2*/ 	.short	(.L_45 - .L_44)


	//   ....[0]....
.L_44:
        /*00d4*/ 	.word	0x00004cd0


	//   ....[1]....
        /*00d8*/ 	.word	0x00004e10


	//   ....[2]....
        /*00dc*/ 	.word	0x00005570


	//----- nvinfo : EIATTR_MBARRIER_INSTR_OFFSETS
	.align		4
.L_45:
        /*00e0*/ 	.byte	0x04, 0x39
        /*00e2*/ 	.short	(.L_47 - .L_46)


	//   ....[0]....
.L_46:
        /*00e4*/ 	.word	0x000005b0
        /*00e8*/ 	.word	0x000000ff
        /*00ec*/ 	.word	0x00000000
        /*00f0*/ 	.short	0x0100
        /*00f2*/ 	.byte	0x05
	.zero		1


	//   ....[1]....
        /*00f4*/ 	.word	0x000005c0
        /*00f8*/ 	.word	0x000000ff
        /*00fc*/ 	.word	0x00000018
        /*0100*/ 	.short	0x0100
        /*0102*/ 	.byte	0x05
	.zero		1


	//   ....[2]....
        /*0104*/ 	.word	0x000005d0
        /*0108*/ 	.word	0x000000ff
        /*010c*/ 	.word	0x00000008
        /*0110*/ 	.short	0x0100
        /*0112*/ 	.byte	0x05
	.zero		1


	//   ....[3]....
        /*0114*/ 	.word	0x000005e0
        /*0118*/ 	.word	0x000000ff
        /*011c*/ 	.word	0x00000020
        /*0120*/ 	.short	0x0100
        /*0122*/ 	.byte	0x05
	.zero		1


	//   ....[4]....
        /*0124*/ 	.word	0x000005f0
        /*0128*/ 	.word	0x000000ff
        /*012c*/ 	.word	0x00000010
        /*0130*/ 	.short	0x0100
        /*0132*/ 	.byte	0x05
	.zero		1


	//   ....[5]....
        /*0134*/ 	.word	0x00000600
        /*0138*/ 	.word	0x000000ff
        /*013c*/ 	.word	0x00000028
        /*0140*/ 	.short	0x0100
        /*0142*/ 	.byte	0x05
	.zero		1


	//   ....[6]....
        /*0144*/ 	.word	0x00000730
        /*0148*/ 	.word	0x000000ff
        /*014c*/ 	.word	0x00000030
        /*0150*/ 	.short	0x0100
        /*0152*/ 	.byte	0x06
	.zero		1


	//   ....[7]....
        /*0154*/ 	.word	0x00000740
        /*0158*/ 	.word	0x000000ff
        /*015c*/ 	.word	0x00000038
        /*0160*/ 	.short	0x0100
        /*0162*/ 	.byte	0x06
	.zero		1


	//   ....[8]....
        /*0164*/ 	.word	0x00000830
        /*0168*/ 	.word	0x000000ff
        /*016c*/ 	.word	0x00000040
        /*0170*/ 	.short	0x0100
        /*0172*/ 	.byte	0x05
	.zero		1


	//   ....[9]....
        /*0174*/ 	.word	0x00000840
        /*0178*/ 	.word	0x000000ff
        /*017c*/ 	.word	0x00000048
        /*0180*/ 	.short	0x0100
        /*0182*/ 	.byte	0x05
	.zero		1


	//   ....[10]....
        /*0184*/ 	.word	0x00000980
        /*0188*/ 	.word	0x000000ff
        /*018c*/ 	.word	0x00000050
        /*0190*/ 	.short	0x0100
        /*0192*/ 	.byte	0x05
	.zero		1


	//   ....[11]....
        /*0194*/ 	.word	0x00000990
        /*0198*/ 	.word	0x000000ff
        /*019c*/ 	.word	0x00000060
        /*01a0*/ 	.short	0x0100
        /*01a2*/ 	.byte	0x05
	.zero		1


	//   ....[12]....
        /*01a4*/ 	.word	0x000009a0
        /*01a8*/ 	.word	0x000000ff
        /*01ac*/ 	.word	0x00000058
        /*01b0*/ 	.short	0x0100
        /*01b2*/ 	.byte	0x05
	.zero		1


	//   ....[13]....
        /*01b4*/ 	.word	0x000009b0
        /*01b8*/ 	.word	0x000000ff
        /*01bc*/ 	.word	0x00000068
        /*01c0*/ 	.short	0x0100
        /*01c2*/ 	.byte	0x05
	.zero		1


	//   ....[14]....
        /*01c4*/ 	.word	0x00000ae0
        /*01c8*/ 	.word	0x000000ff
        /*01cc*/ 	.word	0x00000070
        /*01d0*/ 	.short	0x0100
        /*01d2*/ 	.byte	0x06
	.zero		1


	//   ....[15]....
        /*01d4*/ 	.word	0x00000af0
        /*01d8*/ 	.word	0x000000ff
        /*01dc*/ 	.word	0x00000090
        /*01e0*/ 	.short	0x0100
        /*01e2*/ 	.byte	0x06
	.zero		1


	//   ....[16]....
        /*01e4*/ 	.word	0x00000b00
        /*01e8*/ 	.word	0x000000ff
        /*01ec*/ 	.word	0x00000078
        /*01f0*/ 	.short	0x0100
        /*01f2*/ 	.byte	0x06
	.zero		1


	//   ....[17]....
        /*01f4*/ 	.word	0x00000b10
        /*01f8*/ 	.word	0x000000ff
        /*01fc*/ 	.word	0x00000098
        /*0200*/ 	.short	0x0100
        /*0202*/ 	.byte	0x06
	.zero		1


	//   ....[18]....
        /*0204*/ 	.word	0x00000b20
        /*0208*/ 	.word	0x000000ff
        /*020c*/ 	.word	0x00000080
        /*0210*/ 	.short	0x0100
        /*0212*/ 	.byte	0x06
	.zero		1


	//   ....[19]....
        /*0214*/ 	.word	0x00000b30
        /*0218*/ 	.word	0x000000ff
        /*021c*/ 	.word	0x000000a0
        /*0220*/ 	.short	0x0100
        /*0222*/ 	.byte	0x06
	.zero		1


	//   ....[20]....
        /*0224*/ 	.word	0x00000b40
        /*0228*/ 	.word	0x000000ff
        /*022c*/ 	.word	0x00000088
        /*0230*/ 	.short	0x0100
        /*0232*/ 	.byte	0x06
	.zero		1


	//   ....[21]....
        /*0234*/ 	.word	0x00000b50
        /*0238*/ 	.word	0x000000ff
        /*023c*/ 	.word	0x000000a8
        /*0240*/ 	.short	0x0100
        /*0242*/ 	.byte	0x06
	.zero		1


	//   ....[22]....
        /*0244*/ 	.word	0x00000c40
        /*0248*/ 	.word	0x000000ff
        /*024c*/ 	.word	0x000000b0
        /*0250*/ 	.short	0x0100
        /*0252*/ 	.byte	0x05
	.zero		1


	//   ....[23]....
        /*0254*/ 	.word	0x00000c50
        /*0258*/ 	.word	0x000000ff
        /*025c*/ 	.word	0x000000c0
        /*0260*/ 	.short	0x0100
        /*0262*/ 	.byte	0x05
	.zero		1


	//   ....[24]....
        /*0264*/ 	.word	0x00000c60
        /*0268*/ 	.word	0x000000ff
        /*026c*/ 	.word	0x000000b8
        /*0270*/ 	.short	0x0100
        /*0272*/ 	.byte	0x05
	.zero		1


	//   ....[25]....
        /*0274*/ 	.word	0x00000c70
        /*0278*/ 	.word	0x000000ff
        /*027c*/ 	.word	0x000000c8
        /*0280*/ 	.short	0x0100
        /*0282*/ 	.byte	0x05
	.zero		1


	//   ....[26]....
        /*0284*/ 	.word	0x00001540
        /*0288*/ 	.word	0x00000003
        /*028c*/ 	.word	0x000000c0
        /*0290*/ 	.short	0x010a
        /*0292*/ 	.byte	0xff
	.zero		1


	//   ....[27]....
        /*0294*/ 	.word	0x00001570
        /*0298*/ 	.word	0x00000003
        /*029c*/ 	.word	0x000000b0
        /*02a0*/ 	.short	0x0101
        /*02a2*/ 	.byte	0xff
	.zero		1


	//   ....[28]....
        /*02a4*/ 	.word	0x00001640
        /*02a8*/ 	.word	0x000000ff
        /*02ac*/ 	.word	0x00000018
        /*02b0*/ 	.short	0x010a
        /*02b2*/ 	.byte	0x08
	.zero		1


	//   ....[29]....
        /*02b4*/ 	.word	0x000016e0
        /*02b8*/ 	.word	0x000000ff
        /*02bc*/ 	.word	0x00000018
        /*02c0*/ 	.short	0x010a
        /*02c2*/ 	.byte	0x21
	.zero		1


	//   ....[30]....
        /*02c4*/ 	.word	0x00001840
        /*02c8*/ 	.word	0x000000ff
        /*02cc*/ 	.word	0x00000018
        /*02d0*/ 	.short	0x010a
        /*02d2*/ 	.byte	0x08
	.zero		1


	//   ....[31]....
        /*02d4*/ 	.word	0x00001930
        /*02d8*/ 	.word	0x000000ff
        /*02dc*/ 	.word	0x00000048
        /*02e0*/ 	.short	0x0101
        /*02e2*/ 	.byte	0x04
	.zero		1


	//   ....[32]....
        /*02e4*/ 	.word	0x00001950
        /*02e8*/ 	.word	0x000000ff
        /*02ec*/ 	.word	0x00000018
        /*02f0*/ 	.short	0x010a
        /*02f2*/ 	.byte	0x08
	.zero		1


	//   ....[33]....
        /*02f4*/ 	.word	0x000019d0
        /*02f8*/ 	.word	0x000000ff
        /*02fc*/ 	.word	0x00000018
        /*0300*/ 	.short	0x010a
        /*0302*/ 	.byte	0x11
	.zero		1


	//   ....[34]....
        /*0304*/ 	.word	0x00001b30
        /*0308*/ 	.word	0x000000ff
        /*030c*/ 	.word	0x00000018
        /*0310*/ 	.short	0x010a
        /*0312*/ 	.byte	0x08
	.zero		1


	//   ....[35]....
        /*0314*/ 	.word	0x00001c50
        /*0318*/ 	.word	0x00000002
        /*031c*/ 	.word	0x00000050
        /*0320*/ 	.short	0x010a
        /*0322*/ 	.byte	0xff
	.zero		1


	//   ....[36]....
        /*0324*/ 	.word	0x00001d10
        /*0328*/ 	.word	0x00000002
        /*032c*/ 	.word	0x00000000
        /*0330*/ 	.short	0x0101
        /*0332*/ 	.byte	0xff
	.zero		1


	//   ....[37]....
        /*0334*/ 	.word	0x00002270
        /*0338*/ 	.word	0x000000ff
        /*033c*/ 	.word	0x00000000
        /*0340*/ 	.short	0x010a
        /*0342*/ 	.byte	0x05
	.zero		1


	//   ....[38]....
        /*0344*/ 	.word	0x00002300
        /*0348*/ 	.word	0x000000ff
        /*034c*/ 	.word	0x00000000
        /*0350*/ 	.short	0x010a
        /*0352*/ 	.byte	0x05
	.zero		1


	//   ....[39]....
        /*0354*/ 	.word	0x000023a0
        /*0358*/ 	.word	0x00000000
        /*035c*/ 	.word	0x00000000
        /*0360*/ 	.short	0x010a
        /*0362*/ 	.byte	0xff
	.zero		1


	//   ....[40]....
        /*0364*/ 	.word	0x000024c0
        /*0368*/ 	.word	0x00000000
        /*036c*/ 	.word	0x000000b0
        /*0370*/ 	.short	0x010a
        /*0372*/ 	.byte	0xff
	.zero		1


	//   ....[41]....
        /*0374*/ 	.word	0x00002520
        /*0378*/ 	.word	0x00000004
        /*037c*/ 	.word	0x00000000
        /*0380*/ 	.short	0x0101
        /*0382*/ 	.byte	0xff
	.zero		1


	//   ....[42]....
        /*0384*/ 	.word	0x00002540
        /*0388*/ 	.word	0x000000ff
        /*038c*/ 	.word	0x00000060
        /*0390*/ 	.short	0x010a
        /*0392*/ 	.byte	0x05
	.zero		1


	//   ....[43]....
        /*0394*/ 	.word	0x00002660
        /*0398*/ 	.word	0x00000000
        /*039c*/ 	.word	0x00000050
        /*03a0*/ 	.short	0x010a
        /*03a2*/ 	.byte	0xff
	.zero		1


	//   ....[44]....
        /*03a4*/ 	.word	0x00002770
        /*03a8*/ 	.word	0x00000000
        /*03ac*/ 	.word	0x00000000
        /*03b0*/ 	.short	0x0101
        /*03b2*/ 	.byte	0xff
	.zero		1


	//   ....[45]....
        /*03b4*/ 	.word	0x00002800
        /*03b8*/ 	.word	0x000000ff
        /*03bc*/ 	.word	0x00000060
        /*03c0*/ 	.short	0x0106
        /*03c2*/ 	.byte	0x05
	.zero		1


	//   ....[46]....
        /*03c4*/ 	.word	0x00002820
        /*03c8*/ 	.word	0x000000ff
        /*03cc*/ 	.word	0x00000060
        /*03d0*/ 	.short	0x010a
        /*03d2*/ 	.byte	0x05
	.zero		1


	//   ....[47]....
        /*03d4*/ 	.word	0x000028b0
        /*03d8*/ 	.word	0x000000ff
        /*03dc*/ 	.word	0x00000060
        /*03e0*/ 	.short	0x0106
        /*03e2*/ 	.byte	0x04
	.zero		1


	//   ....[48]....
        /*03e4*/ 	.word	0x000028f0
        /*03e8*/ 	.word	0x00000000
        /*03ec*/ 	.word	0x00000060
        /*03f0*/ 	.short	0x010a
        /*03f2*/ 	.byte	0xff
	.zero		1


	//   ....[49]....
        /*03f4*/ 	.word	0x00002e30
        /*03f8*/ 	.word	0x00000000
        /*03fc*/ 	.word	0x00000050
        /*0400*/ 	.short	0x010a
        /*0402*/ 	.byte	0xff
	.zero		1


	//   ....[50]....
        /*0404*/ 	.word	0x00002f30
        /*0408*/ 	.word	0x00000003
        /*040c*/ 	.word	0x00000000
        /*0410*/ 	.short	0x0101
        /*0412*/ 	.byte	0xff
	.zero		1


	//   ....[51]....
        /*0414*/ 	.word	0x00002f40
        /*0418*/ 	.word	0x000000ff
        /*041c*/ 	.word	0x00000000
        /*0420*/ 	.short	0x010a
        /*0422*/ 	.byte	0x06
	.zero		1


	//   ....[52]....
        /*0424*/ 	.word	0x00002fc0
        /*0428*/ 	.word	0x000000ff
        /*042c*/ 	.word	0x00000090
        /*0430*/ 	.short	0x010a
        /*0432*/ 	.byte	0x07
	.zero		1


	//   ....[53]....
        /*0434*/ 	.word	0x000030a0
        /*0438*/ 	.word	0x000000ff
        /*043c*/ 	.word	0x00000000
        /*0440*/ 	.short	0x010a
        /*0442*/ 	.byte	0x06
	.zero		1


	//   ....[54]....
        /*0444*/ 	.word	0x000031d0
        /*0448*/ 	.word	0x000000ff
        /*044c*/ 	.word	0x00000000
        /*0450*/ 	.short	0x010a
        /*0452*/ 	.byte	0x1a
	.zero		1


	//   ....[55]....
        /*0454*/ 	.word	0x00003470
        /*0458*/ 	.word	0x000000ff
        /*045c*/ 	.word	0x00000000
        /*0460*/ 	.short	0x010a
        /*0462*/ 	.byte	0x06
	.zero		1


	//   ....[56]....
        /*0464*/ 	.word	0x00003500
        /*0468*/ 	.word	0x000000ff
        /*046c*/ 	.word	0x00000000
        /*0470*/ 	.short	0x010a
        /*0472*/ 	.byte	0x06
	.zero		1


	//   ....[57]....
        /*0474*/ 	.word	0x00003590
        /*0478*/ 	.word	0x000000ff
        /*047c*/ 	.word	0x00000000
        /*0480*/ 	.short	0x010a
        /*0482*/ 	.byte	0x06
	.zero		1


	//   ....[58]....
        /*0484*/ 	.word	0x00003620
        /*0488*/ 	.word	0x000000ff
        /*048c*/ 	.word	0x00000000
        /*0490*/ 	.short	0x010a
        /*0492*/ 	.byte	0x07
	.zero		1


	//   ....[59]....
        /*0494*/ 	.word	0x00003a60
        /*0498*/ 	.word	0x00000000
        /*049c*/ 	.word	0x00000050
        /*04a0*/ 	.short	0x010a
        /*04a2*/ 	.byte	0xff
	.zero		1


	//   ....[60]....
        /*04a4*/ 	.word	0x00003b50
        /*04a8*/ 	.word	0x00000000
        /*04ac*/ 	.word	0x00000000
        /*04b0*/ 	.short	0x0101
        /*04b2*/ 	.byte	0xff
	.zero		1


	//   ....[61]....
        /*04b4*/ 	.word	0x00003e70
        /*04b8*/ 	.word	0x000000ff
        /*04bc*/ 	.word	0x00000048
        /*04c0*/ 	.short	0x010a
        /*04c2*/ 	.byte	0x06
	.zero		1


	//   ....[62]....
        /*04c4*/ 	.word	0x00003ff0
        /*04c8*/ 	.word	0x000000ff
        /*04cc*/ 	.word	0x00000038
        /*04d0*/ 	.short	0x010a
        /*04d2*/ 	.byte	0x06
	.zero		1


	//   ....[63]....
        /*04d4*/ 	.word	0x00004320
        /*04d8*/ 	.word	0x000000ff
        /*04dc*/ 	.word	0x00000030
        /*04e0*/ 	.short	0x010b
        /*04e2*/ 	.byte	0x06
	.zero		1


	//   ....[64]....
        /*04e4*/ 	.word	0x00004340
        /*04e8*/ 	.word	0x000000ff
        /*04ec*/ 	.word	0x00000000
        /*04f0*/ 	.short	0x0101
        /*04f2*/ 	.byte	0x25
	.zero		1


	//   ....[65]....
        /*04f4*/ 	.word	0x00004380
        /*04f8*/ 	.word	0x00000000
        /*04fc*/ 	.word	0x00000038
        /*0500*/ 	.short	0x010a
        /*0502*/ 	.byte	0xff
	.zero		1


	//   ....[66]....
        /*0504*/ 	.word	0x000046e0
        /*0508*/ 	.word	0x00000000
        /*050c*/ 	.word	0x00000050
        /*0510*/ 	.short	0x010a
        /*0512*/ 	.byte	0xff
	.zero		1


	//   ....[67]....
        /*0514*/ 	.word	0x000047f0
        /*0518*/ 	.word	0x00000000
        /*051c*/ 	.word	0x00000000
        /*0520*/ 	.short	0x0101
        /*0522*/ 	.byte	0xff
	.zero		1


	//   ....[68]....
        /*0524*/ 	.word	0x000051a0
        /*0528*/ 	.word	0x000000ff
        /*052c*/ 	.word	0x00000030
        /*0530*/ 	.short	0x010a
        /*0532*/ 	.byte	0x2b
	.zero		1


	//   ....[69]....
        /*0534*/ 	.word	0x000051c0
        /*0538*/ 	.word	0x0000005c
        /*053c*/ 	.word	0x00000070
        /*0540*/ 	.short	0x010a
        /*0542*/ 	.byte	0xff
	.zero		1


	//   ....[70]....
        /*0544*/ 	.word	0x00005310
        /*0548*/ 	.word	0x000000ff
        /*054c*/ 	.word	0x00000030
        /*0550*/ 	.short	0x010a
        /*0552*/ 	.byte	0x2b
	.zero		1


	//   ....[71]....
        /*0554*/ 	.word	0x000053f0
        /*0558*/ 	.word	0x000000ff
        /*055c*/ 	.word	0x00000000
        /*0560*/ 	.short	0x0101
        /*0562*/ 	.byte	0x04
	.zero		1


	//   ....[72]....
        /*0564*/ 	.word	0x00005450
        /*0568*/ 	.word	0x0000005c
        /*056c*/ 	.word	0x00000070
        /*0570*/ 	.short	0x010a
        /*0572*/ 	.byte	0xff
	.zero		1


	//   ....[73]....
        /*0574*/ 	.word	0x00005820
        /*0578*/ 	.word	0x000000ff
        /*057c*/ 	.word	0x00000000
        /*0580*/ 	.short	0x0101
        /*0582*/ 	.byte	0x05
	.zero		1


	//   ....[74]....
        /*0584*/ 	.word	0x000060b0
        /*0588*/ 	.word	0x00000003
        /*058c*/ 	.word	0x000000c0
        /*0590*/ 	.short	0x010a
        /*0592*/ 	.byte	0xff
	.zero		1


	//   ....[75]....
        /*0594*/ 	.word	0x00006110
        /*0598*/ 	.word	0x00000002
        /*059c*/ 	.word	0x00000018
        /*05a0*/ 	.short	0x010a
        /*05a2*/ 	.byte	0xff
	.zero		1


	//   ....[76]....
        /*05a4*/ 	.word	0x00006170
        /*05a8*/ 	.word	0x00000002
        /*05ac*/ 	.word	0x00000018
        /*05b0*/ 	.short	0x010a
        /*05b2*/ 	.byte	0xff
	.zero		1


	//   ....[77]....
        /*05b4*/ 	.word	0x000061c0
        /*05b8*/ 	.word	0x00000002
        /*05bc*/ 	.word	0x00000050
        /*05c0*/ 	.short	0x010a
        /*05c2*/ 	.byte	0xff
	.zero		1


	//   ....[78]....
        /*05c4*/ 	.word	0x00006220
        /*05c8*/ 	.word	0x00000000
        /*05cc*/ 	.word	0x00000000
        /*05d0*/ 	.short	0x010a
        /*05d2*/ 	.byte	0xff
	.zero		1


	//   ....[79]....
        /*05d4*/ 	.word	0x00006280
        /*05d8*/ 	.word	0x00000000
        /*05dc*/ 	.word	0x00000000
        /*05e0*/ 	.short	0x010a
        /*05e2*/ 	.byte	0xff
	.zero		1


	//   ....[80]....
        /*05e4*/ 	.word	0x000062d0
        /*05e8*/ 	.word	0x00000000
        /*05ec*/ 	.word	0x000000b0
        /*05f0*/ 	.short	0x010a
        /*05f2*/ 	.byte	0xff
	.zero		1


	//   ....[81]....
        /*05f4*/ 	.word	0x00006330
        /*05f8*/ 	.word	0x00000000
        /*05fc*/ 	.word	0x00000060
        /*0600*/ 	.short	0x010a
        /*0602*/ 	.byte	0xff
	.zero		1


	//   ....[82]....
        /*0604*/ 	.word	0x00006380
        /*0608*/ 	.word	0x00000000
        /*060c*/ 	.word	0x00000050
        /*0610*/ 	.short	0x010a
        /*0612*/ 	.byte	0xff
	.zero		1


	//   ....[83]....
        /*0614*/ 	.word	0x000063e0
        /*0618*/ 	.word	0x00000000
        /*061c*/ 	.word	0x00000060
        /*0620*/ 	.short	0x010a
        /*0622*/ 	.byte	0xff
	.zero		1


	//   ....[84]....
        /*0624*/ 	.word	0x00006430
        /*0628*/ 	.word	0x00000000
        /*062c*/ 	.word	0x00000050
        /*0630*/ 	.short	0x010a
        /*0632*/ 	.byte	0xff
	.zero		1


	//   ....[85]....
        /*0634*/ 	.word	0x00006490
        /*0638*/ 	.word	0x00000003
        /*063c*/ 	.word	0x00000090
        /*0640*/ 	.short	0x010a
        /*0642*/ 	.byte	0xff
	.zero		1


	//   ....[86]....
        /*0644*/ 	.word	0x000064f0
        /*0648*/ 	.word	0x00000000
        /*064c*/ 	.word	0x00000000
        /*0650*/ 	.short	0x010a
        /*0652*/ 	.byte	0xff
	.zero		1


	//   ....[87]....
        /*0654*/ 	.word	0x00006550
        /*0658*/ 	.word	0x00000000
        /*065c*/ 	.word	0x00000000
        /*0660*/ 	.short	0x010a
        /*0662*/ 	.byte	0xff
	.zero		1


	//   ....[88]....
        /*0664*/ 	.word	0x000065b0
        /*0668*/ 	.word	0x00000000
        /*066c*/ 	.word	0x00000000
        /*0670*/ 	.short	0x010a
        /*0672*/ 	.byte	0xff
	.zero		1


	//   ....[89]....
        /*0674*/ 	.word	0x00006610
        /*0678*/ 	.word	0x00000000
        /*067c*/ 	.word	0x00000000
        /*0680*/ 	.short	0x010a
        /*0682*/ 	.byte	0xff
	.zero		1


	//   ....[90]....
        /*0684*/ 	.word	0x00006670
        /*0688*/ 	.word	0x00000000
        /*068c*/ 	.word	0x00000000
        /*0690*/ 	.short	0x010a
        /*0692*/ 	.byte	0xff
	.zero		1


	//   ....[91]....
        /*0694*/ 	.word	0x000066c0
        /*0698*/ 	.word	0x00000000
        /*069c*/ 	.word	0x00000050
        /*06a0*/ 	.short	0x010a
        /*06a2*/ 	.byte	0xff
	.zero		1


	//   ....[92]....
        /*06a4*/ 	.word	0x00006720
        /*06a8*/ 	.word	0x00000000
        /*06ac*/ 	.word	0x00000048
        /*06b0*/ 	.short	0x010a
        /*06b2*/ 	.byte	0xff
	.zero		1


	//   ....[93]....
        /*06b4*/ 	.word	0x00006780
        /*06b8*/ 	.word	0x00000003
        /*06bc*/ 	.word	0x00000038
        /*06c0*/ 	.short	0x010a
        /*06c2*/ 	.byte	0xff
	.zero		1


	//   ....[94]....
        /*06c4*/ 	.word	0x000067d0
        /*06c8*/ 	.word	0x00000000
        /*06cc*/ 	.word	0x00000050
        /*06d0*/ 	.short	0x010a
        /*06d2*/ 	.byte	0xff
	.zero		1


	//   ....[95]....
        /*06d4*/ 	.word	0x00006830
        /*06d8*/ 	.word	0x00000000
        /*06dc*/ 	.word	0x00000030
        /*06e0*/ 	.short	0x010a
        /*06e2*/ 	.byte	0xff
	.zero		1


	//   ....[96]....
        /*06e4*/ 	.word	0x00006880
        /*06e8*/ 	.word	0x0000005c
        /*06ec*/ 	.word	0x00000070
        /*06f0*/ 	.short	0x010a
        /*06f2*/ 	.byte	0xff
	.zero		1


	//----- nvinfo : EIATTR_NUM_MBARRIERS
	.align		4
.L_47:
        /*06f4*/ 	.byte	0x03, 0x38
        /*06f6*/ 	.short	0x001a


	//----- nvinfo : EIATTR_EXIT_INSTR_OFFSETS
	.align		4
        /*06f8*/ 	.byte	0x04, 0x1c
        /*06fa*/ 	.short	(.L_49 - .L_48)


	//   ....[0]....
.L_48:
        /*06fc*/ 	.word	0x000023d0


	//   ....[1]....
        /*0700*/ 	.word	0x000028c0


	//   ....[2]....
        /*0704*/ 	.word	0x00002920


	//   ....[3]....
        /*0708*/ 	.word	0x00003880


	//   ....[4]....
        /*070c*/ 	.word	0x000043b0


	//   ....[5]....
        /*0710*/ 	.word	0x000043f0


	//   ....[6]....
        /*0714*/ 	.word	0x000060a0


	//----- nvinfo : EIATTR_MAX_THREADS
	.align		4
.L_49:
        /*0718*/ 	.byte	0x04, 0x05
        /*071a*/ 	.short	(.L_51 - .L_50)
.L_50:
        /*071c*/ 	.word	0x00000100
        /*0720*/ 	.word	0x00000001
        /*0724*/ 	.word	0x00000001


	//----- nvinfo : EIATTR_CRS_STACK_SIZE
	.align		4
.L_51:
        /*0728*/ 	.byte	0x04, 0x1e
        /*072a*/ 	.short	(.L_53 - .L_52)
.L_52:
        /*072c*/ 	.word	0x00000000


	//----- nvinfo : EIATTR_CBANK_PARAM_SIZE
	.align		4
.L_53:
        /*0730*/ 	.byte	0x03, 0x19
        /*0732*/ 	.short	0x0800


	//----- nvinfo : EIATTR_PARAM_CBANK
	.align		4
        /*0734*/ 	.byte	0x04, 0x0a
        /*0736*/ 	.short	(.L_55 - .L_54)
	.align		4
.L_54:
        /*0738*/ 	.word	index@(.nv.constant0._ZN7cutlass13device_kernelINS_4gemm6kernel13GemmUniversalIN4cute5tupleIJiiiiEEENS1_10collective13CollectiveMmaINS1_35MainloopSm100TmaUmmaWarpSpecializedILi3ELi2ELi4ENS5_IJNS4_1CILi1EEESB_SB_EEEEENS5_IJNSA_ILi64EEESE_NSA_ILi128EEEEEENS_12float_e5m2_tENS5_IJlSB_lEEESH_SI_NS4_8TiledMMAINS4_8MMA_AtomIJNS4_10MMA_TraitsINS4_19SM100_MMA_F8F6F4_SSEJSH_SH_fSE_SE_NS4_17integral_constantINS4_4UMMA5MajorELSP_0EEESQ_NSN_INSO_7ScaleInELSR_0EEESS_EEEEEENS4_6LayoutISC_NS5_IJNSA_ILi0EEESW_SW_EEEEENS5_IJNS4_10UnderscoreESZ_SZ_EEEEENS4_13SM90_TMA_LOADENS4_14ComposedLayoutINS4_7SwizzleILi3ELi4ELi3EEENS4_18smem_ptr_flag_bitsILi8EEENSV_INS5_IJNSA_ILi8EEESF_EEENS5_IJSF_SB_EEEEEEEvNS4_8identityES12_S1C_vS1D_EENS_8epilogue10collective18CollectiveEpilogueINS1F_23Sm100TmaWarpSpecializedILi1ELi1ELi32ELb0ELb0EEEJSG_NS5_IJNSV_ISE_SB_EES1K_EEESH_SI_SH_SI_NS1F_6fusion15FusionCallbacksIS1J_NS1M_17LinearCombinationISH_fSH_fLNS_15FloatRoundStyleE2EEESG_S1L_JEEENS4_5SM1004TMEM4LOAD26SM100_TMEM_LOAD_16dp32b32xES12_NS13_INS14_ILi2ELi4ELi3EEES17_NSV_INS5_IJS18_SE_EEENS5_IJSE_SB_EEEEEEENS4_39AutoVectorizingCopyWithAssumedAlignmentILi128EEENS4_14SM90_TMA_STOREES20_S22_S22_EEEvvEEEEvNT_6ParamsE)
        /*073c*/ 	.short	0x0380
        /*073e*/ 	.short	0x0800


	//----- nvinfo : EIATTR_SW_WAR
	.align		4
.L_55:
        /*0740*/ 	.byte	0x04, 0x36
        /*0742*/ 	.short	(.L_57 - .L_56)
.L_56:
        /*0744*/ 	.word	0x00000008
.L_57:


//--------------------- .nv.callgraph             --------------------------
	.section	.nv.callgraph,"",@"SHT_CUDA_CALLGRAPH"
	.align	4
	.sectionentsize	8
	.align		4
        /*0000*/ 	.word	0x00000000
	.align		4
        /*0004*/ 	.word	0xffffffff
	.align		4
        /*0008*/ 	.word	index@(_ZN7cutlass13device_kernelINS_4gemm6kernel13GemmUniversalIN4cute5tupleIJiiiiEEENS1_10collective13CollectiveMmaINS1_35MainloopSm100TmaUmmaWarpSpecializedILi3ELi2ELi4ENS5_IJNS4_1CILi1EEESB_SB_EEEEENS5_IJNSA_ILi64EEESE_NSA_ILi128EEEEEENS_12float_e5m2_tENS5_IJlSB_lEEESH_SI_NS4_8TiledMMAINS4_8MMA_AtomIJNS4_10MMA_TraitsINS4_19SM100_MMA_F8F6F4_SSEJSH_SH_fSE_SE_NS4_17integral_constantINS4_4UMMA5MajorELSP_0EEESQ_NSN_INSO_7ScaleInELSR_0EEESS_EEEEEENS4_6LayoutISC_NS5_IJNSA_ILi0EEESW_SW_EEEEENS5_IJNS4_10UnderscoreESZ_SZ_EEEEENS4_13SM90_TMA_LOADENS4_14ComposedLayoutINS4_7SwizzleILi3ELi4ELi3EEENS4_18smem_ptr_flag_bitsILi8EEENSV_INS5_IJNSA_ILi8EEESF_EEENS5_IJSF_SB_EEEEEEEvNS4_8identityES12_S1C_vS1D_EENS_8epilogue10collective18CollectiveEpilogueINS1F_23Sm100TmaWarpSpecializedILi1ELi1ELi32ELb0ELb0EEEJSG_NS5_IJNSV_ISE_SB_EES1K_EEESH_SI_SH_SI_NS1F_6fusion15FusionCallbacksIS1J_NS1M_17LinearCombinationISH_fSH_fLNS_15FloatRoundStyleE2EEESG_S1L_JEEENS4_5SM1004TMEM4LOAD26SM100_TMEM_LOAD_16dp32b32xES12_NS13_INS14_ILi2ELi4ELi3EEES17_NSV_INS5_IJS18_SE_EEENS5_IJSE_SB_EEEEEEENS4_39AutoVectorizingCopyWithAssumedAlignmentILi128EEENS4_14SM90_TMA_STOREES20_S22_S22_EEEvvEEEEvNT_6ParamsE)
	.align		4
        /*000c*/ 	.word	index@(__assertfail)
	.align		4
        /*0010*/ 	.word	0x00000000
	.align		4
        /*0014*/ 	.word	0xfffffffe
	.align		4
        /*0018*/ 	.word	0x00000000
	.align		4
        /*001c*/ 	.word	0xfffffffd
	.align		4
        /*0020*/ 	.word	0x00000000
	.align		4
        /*0024*/ 	.word	0xfffffffc


//--------------------- .nv.constant4             --------------------------
	.section	.nv.constant4,"a",@progbits
	.align	8
	.align		8
.nv.constant4:
        /*0000*/ 	.dword	__assertfail
	.align		8
        /*0008*/ 	.dword	__unnamed_1
	.align		8
        /*0010*/ 	.dword	__unnamed_2
	.align		8
        /*0018*/ 	.dword	_ZN39_INTERNAL_f5b79afe_4_k_cu_f42c8911_79904cuda3std3__45__cpo5beginE
	.align		8
        /*0020*/ 	.dword	_ZN39_INTERNAL_f5b79afe_4_k_cu_f42c8911_79904cuda3std3__45__cpo3endE
	.align		8
        /*0028*/ 	.dword	_ZN39_INTERNAL_f5b79afe_4_k_cu_f42c8911_79904cuda3std3__45__cpo6cbeginE
	.align		8
        /*0030*/ 	.dword	_ZN39_INTERNAL_f5b79afe_4_k_cu_f42c8911_79904cuda3std3__45__cpo4cendE
	.align		8
        /*0038*/ 	.dword	_ZN39_INTERNAL_f5b79afe_4_k_cu_f42c8911_79904cuda3std3__441_GLOBAL__N__f5b79afe_4_k_cu_f42c8911_79906ignoreE
	.align		8
        /*0040*/ 	.dword	_ZN39_INTERNAL_f5b79afe_4_k_cu_f42c8911_79904cuda3std3__419piecewise_constructE
	.align		8
        /*0048*/ 	.dword	_ZN39_INTERNAL_f5b79afe_4_k_cu_f42c8911_79904cuda3std3__48in_placeE
	.align		8
        /*0050*/ 	.dword	_ZN39_INTERNAL_f5b79afe_4_k_cu_f42c8911_79904cuda3std6ranges3__45__cpo4swapE
	.align		8
        /*0058*/ 	.dword	_ZN39_INTERNAL_f5b79afe_4_k_cu_f42c8911_79904cuda3std6ranges3__45__cpo9iter_moveE
	.align		8
        /*0060*/ 	.dword	_ZN39_INTERNAL_f5b79afe_4_k_cu_f42c8911_79904cute7productE
	.align		8
        /*0068*/ 	.dword	_ZN39_INTERNAL_f5b79afe_4_k_cu_f42c8911_79904cute1_E
	.align		8
        /*0070*/ 	.dword	$str$25
	.align		8
        /*0078*/ 	.dword	$str$26
	.align		8
        /*0080*/ 	.dword	$str$27
	.align		8
        /*0088*/ 	.dword	$str$28


//--------------------- .text._ZN7cutlass13device_kernelINS_4gemm6kernel13GemmUniversalIN4cute5tupleIJiiiiEEENS1_10collective13CollectiveMmaINS1_35MainloopSm100TmaUmmaWarpSpecializedILi3ELi2ELi4ENS5_IJNS4_1CILi1EEESB_SB_EEEEENS5_IJNSA_ILi64EEESE_NSA_ILi128EEEEEENS_12float_e5m2_tENS5_IJlSB_lEEESH_SI_NS4_8TiledMMAINS4_8MMA_AtomIJNS4_10MMA_TraitsINS4_19SM100_MMA_F8F6F4_SSEJSH_SH_fSE_SE_NS4_17integral_constantINS4_4UMMA5MajorELSP_0EEESQ_NSN_INSO_7ScaleInELSR_0EEESS_EEEEEENS4_6LayoutISC_NS5_IJNSA_ILi0EEESW_SW_EEEEENS5_IJNS4_10UnderscoreESZ_SZ_EEEEENS4_13SM90_TMA_LOADENS4_14ComposedLayoutINS4_7SwizzleILi3ELi4ELi3EEENS4_18smem_ptr_flag_bitsILi8EEENSV_INS5_IJNSA_ILi8EEESF_EEENS5_IJSF_SB_EEEEEEEvNS4_8identityES12_S1C_vS1D_EENS_8epilogue10collective18CollectiveEpilogueINS1F_23Sm100TmaWarpSpecializedILi1ELi1ELi32ELb0ELb0EEEJSG_NS5_IJNSV_ISE_SB_EES1K_EEESH_SI_SH_SI_NS1F_6fusion15FusionCallbacksIS1J_NS1M_17LinearCombinationISH_fSH_fLNS_15FloatRoundStyleE2EEESG_S1L_JEEENS4_5SM1004TMEM4LOAD26SM100_TMEM_LOAD_16dp32b32xES12_NS13_INS14_ILi2ELi4ELi3EEES17_NSV_INS5_IJS18_SE_EEENS5_IJSE_SB_EEEEEEENS4_39AutoVectorizingCopyWithAssumedAlignmentILi128EEENS4_14SM90_TMA_STOREES20_S22_S22_EEEvvEEEEvNT_6ParamsE --------------------------
	.section	.text._ZN7cutlass13device_kernelINS_4gemm6kernel13GemmUniversalIN4cute5tupleIJiiiiEEENS1_10collective13CollectiveMmaINS1_35MainloopSm100TmaUmmaWarpSpecializedILi3ELi2ELi4ENS5_IJNS4_1CILi1EEESB_SB_EEEEENS5_IJNSA_ILi64EEESE_NSA_ILi128EEEEEENS_12float_e5m2_tENS5_IJlSB_lEEESH_SI_NS4_8TiledMMAINS4_8MMA_AtomIJNS4_10MMA_TraitsINS4_19SM100_MMA_F8F6F4_SSEJSH_SH_fSE_SE_NS4_17integral_constantINS4_4UMMA5MajorELSP_0EEESQ_NSN_INSO_7ScaleInELSR_0EEESS_EEEEEENS4_6LayoutISC_NS5_IJNSA_ILi0EEESW_SW_EEEEENS5_IJNS4_10UnderscoreESZ_SZ_EEEEENS4_13SM90_TMA_LOADENS4_14ComposedLayoutINS4_7SwizzleILi3ELi4ELi3EEENS4_18smem_ptr_flag_bitsILi8EEENSV_INS5_IJNSA_ILi8EEESF_EEENS5_IJSF_SB_EEEEEEEvNS4_8identityES12_S1C_vS1D_EENS_8epilogue10collective18CollectiveEpilogueINS1F_23Sm100TmaWarpSpecializedILi1ELi1ELi32ELb0ELb0EEEJSG_NS5_IJNSV_ISE_SB_EES1K_EEESH_SI_SH_SI_NS1F_6fusion15FusionCallbacksIS1J_NS1M_17LinearCombinationISH_fSH_fLNS_15FloatRoundStyleE2EEESG_S1L_JEEENS4_5SM1004TMEM4LOAD26SM100_TMEM_LOAD_16dp32b32xES12_NS13_INS14_ILi2ELi4ELi3EEES17_NSV_INS5_IJS18_SE_EEENS5_IJSE_SB_EEEEEEENS4_39AutoVectorizingCopyWithAssumedAlignmentILi128EEENS4_14SM90_TMA_STOREES20_S22_S22_EEEvvEEEEvNT_6ParamsE,"ax",@progbits
	.align	128
.text._ZN7cutlass13device_kernelINS_4gemm6kernel13GemmUniversalIN4cute5tupleIJiiiiEEENS1_10collective13CollectiveMmaINS1_35MainloopSm100TmaUmmaWarpSpecializedILi3ELi2ELi4ENS5_IJNS4_1CILi1EEESB_SB_EEEEENS5_IJNSA_ILi64EEESE_NSA_ILi128EEEEEENS_12float_e5m2_tENS5_IJlSB_lEEESH_SI_NS4_8TiledMMAINS4_8MMA_AtomIJNS4_10MMA_TraitsINS4_19SM100_MMA_F8F6F4_SSEJSH_SH_fSE_SE_NS4_17integral_constantINS4_4UMMA5MajorELSP_0EEESQ_NSN_INSO_7ScaleInELSR_0EEESS_EEEEEENS4_6LayoutISC_NS5_IJNSA_ILi0EEESW_SW_EEEEENS5_IJNS4_10UnderscoreESZ_SZ_EEEEENS4_13SM90_TMA_LOADENS4_14ComposedLayoutINS4_7SwizzleILi3ELi4ELi3EEENS4_18smem_ptr_flag_bitsILi8EEENSV_INS5_IJNSA_ILi8EEESF_EEENS5_IJSF_SB_EEEEEEEvNS4_8identityES12_S1C_vS1D_EENS_8epilogue10collective18CollectiveEpilogueINS1F_23Sm100TmaWarpSpecializedILi1ELi1ELi32ELb0ELb0EEEJSG_NS5_IJNSV_ISE_SB_EES1K_EEESH_SI_SH_SI_NS1F_6fusion15FusionCallbacksIS1J_NS1M_17LinearCombinationISH_fSH_fLNS_15FloatRoundStyleE2EEESG_S1L_JEEENS4_5SM1004TMEM4LOAD26SM100_TMEM_LOAD_16dp32b32xES12_NS13_INS14_ILi2ELi4ELi3EEES17_NSV_INS5_IJS18_SE_EEENS5_IJSE_SB_EEEEEEENS4_39AutoVectorizingCopyWithAssumedAlignmentILi128EEENS4_14SM90_TMA_STOREES20_S22_S22_EEEvvEEEEvNT_6ParamsE:
        .type           _ZN7cutlass13device_kernelINS_4gemm6kernel13GemmUniversalIN4cute5tupleIJiiiiEEENS1_10collective13CollectiveMmaINS1_35MainloopSm100TmaUmmaWarpSpecializedILi3ELi2ELi4ENS5_IJNS4_1CILi1EEESB_SB_EEEEENS5_IJNSA_ILi64EEESE_NSA_ILi128EEEEEENS_12float_e5m2_tENS5_IJlSB_lEEESH_SI_NS4_8TiledMMAINS4_8MMA_AtomIJNS4_10MMA_TraitsINS4_19SM100_MMA_F8F6F4_SSEJSH_SH_fSE_SE_NS4_17integral_constantINS4_4UMMA5MajorELSP_0EEESQ_NSN_INSO_7ScaleInELSR_0EEESS_EEEEEENS4_6LayoutISC_NS5_IJNSA_ILi0EEESW_SW_EEEEENS5_IJNS4_10UnderscoreESZ_SZ_EEEEENS4_13SM90_TMA_LOADENS4_14ComposedLayoutINS4_7SwizzleILi3ELi4ELi3EEENS4_18smem_ptr_flag_bitsILi8EEENSV_INS5_IJNSA_ILi8EEESF_EEENS5_IJSF_SB_EEEEEEEvNS4_8identityES12_S1C_vS1D_EENS_8epilogue10collective18CollectiveEpilogueINS1F_23Sm100TmaWarpSpecializedILi1ELi1ELi32ELb0ELb0EEEJSG_NS5_IJNSV_ISE_SB_EES1K_EEESH_SI_SH_SI_NS1F_6fusion15FusionCallbacksIS1J_NS1M_17LinearCombinationISH_fSH_fLNS_15FloatRoundStyleE2EEESG_S1L_JEEENS4_5SM1004TMEM4LOAD26SM100_TMEM_LOAD_16dp32b32xES12_NS13_INS14_ILi2ELi4ELi3EEES17_NSV_INS5_IJS18_SE_EEENS5_IJSE_SB_EEEEEEENS4_39AutoVectorizingCopyWithAssumedAlignmentILi128EEENS4_14SM90_TMA_STOREES20_S22_S22_EEEvvEEEEvNT_6ParamsE,@function
        .size           _ZN7cutlass13device_kernelINS_4gemm6kernel13GemmUniversalIN4cute5tupleIJiiiiEEENS1_10collective13CollectiveMmaINS1_35MainloopSm100TmaUmmaWarpSpecializedILi3ELi2ELi4ENS5_IJNS4_1CILi1EEESB_SB_EEEEENS5_IJNSA_ILi64EEESE_NSA_ILi128EEEEEENS_12float_e5m2_tENS5_IJlSB_lEEESH_SI_NS4_8TiledMMAINS4_8MMA_AtomIJNS4_10MMA_TraitsINS4_19SM100_MMA_F8F6F4_SSEJSH_SH_fSE_SE_NS4_17integral_constantINS4_4UMMA5MajorELSP_0EEESQ_NSN_INSO_7ScaleInELSR_0EEESS_EEEEEENS4_6LayoutISC_NS5_IJNSA_ILi0EEESW_SW_EEEEENS5_IJNS4_10UnderscoreESZ_SZ_EEEEENS4_13SM90_TMA_LOADENS4_14ComposedLayoutINS4_7SwizzleILi3ELi4ELi3EEENS4_18smem_ptr_flag_bitsILi8EEENSV_INS5_IJNSA_ILi8EEESF_EEENS5_IJSF_SB_EEEEEEEvNS4_8identityES12_S1C_vS1D_EENS_8epilogue10collective18CollectiveEpilogueINS1F_23Sm100TmaWarpSpecializedILi1ELi1ELi32ELb0ELb0EEEJSG_NS5_IJNSV_ISE_SB_EES1K_EEESH_SI_SH_SI_NS1F_6fusion15FusionCallbacksIS1J_NS1M_17LinearCombinationISH_fSH_fLNS_15FloatRoundStyleE2EEESG_S1L_JEEENS4_5SM1004TMEM4LOAD26SM100_TMEM_LOAD_16dp32b32xES12_NS13_INS14_ILi2ELi4ELi3EEES17_NSV_INS5_IJS18_SE_EEENS5_IJSE_SB_EEEEEEENS4_39AutoVectorizingCopyWithAssumedAlignmentILi128EEENS4_14SM90_TMA_STOREES20_S22_S22_EEEvvEEEEvNT_6ParamsE,(.L_x_125 - _ZN7cutlass13device_kernelINS_4gemm6kernel13GemmUniversalIN4cute5tupleIJiiiiEEENS1_10collective13CollectiveMmaINS1_35MainloopSm100TmaUmmaWarpSpecializedILi3ELi2ELi4ENS5_IJNS4_1CILi1EEESB_SB_EEEEENS5_IJNSA_ILi64EEESE_NSA_ILi128EEEEEENS_12float_e5m2_tENS5_IJlSB_lEEESH_SI_NS4_8TiledMMAINS4_8MMA_AtomIJNS4_10MMA_TraitsINS4_19SM100_MMA_F8F6F4_SSEJSH_SH_fSE_SE_NS4_17integral_constantINS4_4UMMA5MajorELSP_0EEESQ_NSN_INSO_7ScaleInELSR_0EEESS_EEEEEENS4_6LayoutISC_NS5_IJNSA_ILi0EEESW_SW_EEEEENS5_IJNS4_10UnderscoreESZ_SZ_EEEEENS4_13SM90_TMA_LOADENS4_14ComposedLayoutINS4_7SwizzleILi3ELi4ELi3EEENS4_18smem_ptr_flag_bitsILi8EEENSV_INS5_IJNSA_ILi8EEESF_EEENS5_IJSF_SB_EEEEEEEvNS4_8identityES12_S1C_vS1D_EENS_8epilogue10collective18CollectiveEpilogueINS1F_23Sm100TmaWarpSpecializedILi1ELi1ELi32ELb0ELb0EEEJSG_NS5_IJNSV_ISE_SB_EES1K_EEESH_SI_SH_SI_NS1F_6fusion15FusionCallbacksIS1J_NS1M_17LinearCombinationISH_fSH_fLNS_15FloatRoundStyleE2EEESG_S1L_JEEENS4_5SM1004TMEM4LOAD26SM100_TMEM_LOAD_16dp32b32xES12_NS13_INS14_ILi2ELi4ELi3EEES17_NSV_INS5_IJS18_SE_EEENS5_IJSE_SB_EEEEEEENS4_39AutoVectorizingCopyWithAssumedAlignmentILi128EEENS4_14SM90_TMA_STOREES20_S22_S22_EEEvvEEEEvNT_6ParamsE)
        .other          _ZN7cutlass13device_kernelINS_4gemm6kernel13GemmUniversalIN4cute5tupleIJiiiiEEENS1_10collective13CollectiveMmaINS1_35MainloopSm100TmaUmmaWarpSpecializedILi3ELi2ELi4ENS5_IJNS4_1CILi1EEESB_SB_EEEEENS5_IJNSA_ILi64EEESE_NSA_ILi128EEEEEENS_12float_e5m2_tENS5_IJlSB_lEEESH_SI_NS4_8TiledMMAINS4_8MMA_AtomIJNS4_10MMA_TraitsINS4_19SM100_MMA_F8F6F4_SSEJSH_SH_fSE_SE_NS4_17integral_constantINS4_4UMMA5MajorELSP_0EEESQ_NSN_INSO_7ScaleInELSR_0EEESS_EEEEEENS4_6LayoutISC_NS5_IJNSA_ILi0EEESW_SW_EEEEENS5_IJNS4_10UnderscoreESZ_SZ_EEEEENS4_13SM90_TMA_LOADENS4_14ComposedLayoutINS4_7SwizzleILi3ELi4ELi3EEENS4_18smem_ptr_flag_bitsILi8EEENSV_INS5_IJNSA_ILi8EEESF_EEENS5_IJSF_SB_EEEEEEEvNS4_8identityES12_S1C_vS1D_EENS_8epilogue10collective18CollectiveEpilogueINS1F_23Sm100TmaWarpSpecializedILi1ELi1ELi32ELb0ELb0EEEJSG_NS5_IJNSV_ISE_SB_EES1K_EEESH_SI_SH_SI_NS1F_6fusion15FusionCallbacksIS1J_NS1M_17LinearCombinationISH_fSH_fLNS_15FloatRoundStyleE2EEESG_S1L_JEEENS4_5SM1004TMEM4LOAD26SM100_TMEM_LOAD_16dp32b32xES12_NS13_INS14_ILi2ELi4ELi3EEES17_NSV_INS5_IJS18_SE_EEENS5_IJSE_SB_EEEEEEENS4_39AutoVectorizingCopyWithAssumedAlignmentILi128EEENS4_14SM90_TMA_STOREES20_S22_S22_EEEvvEEEEvNT_6ParamsE,@"STO_CUDA_ENTRY STV_DEFAULT"
_ZN7cutlass13device_kernelINS_4gemm6kernel13GemmUniversalIN4cute5tupleIJiiiiEEENS1_10collective13CollectiveMmaINS1_35MainloopSm100TmaUmmaWarpSpecializedILi3ELi2ELi4ENS5_IJNS4_1CILi1EEESB_SB_EEEEENS5_IJNSA_ILi64EEESE_NSA_ILi128EEEEEENS_12float_e5m2_tENS5_IJlSB_lEEESH_SI_NS4_8TiledMMAINS4_8MMA_AtomIJNS4_10MMA_TraitsINS4_19SM100_MMA_F8F6F4_SSEJSH_SH_fSE_SE_NS4_17integral_constantINS4_4UMMA5MajorELSP_0EEESQ_NSN_INSO_7ScaleInELSR_0EEESS_EEEEEENS4_6LayoutISC_NS5_IJNSA_ILi0EEESW_SW_EEEEENS5_IJNS4_10UnderscoreESZ_SZ_EEEEENS4_13SM90_TMA_LOADENS4_14ComposedLayoutINS4_7SwizzleILi3ELi4ELi3EEENS4_18smem_ptr_flag_bitsILi8EEENSV_INS5_IJNSA_ILi8EEESF_EEENS5_IJSF_SB_EEEEEEEvNS4_8identityES12_S1C_vS1D_EENS_8epilogue10collective18CollectiveEpilogueINS1F_23Sm100TmaWarpSpecializedILi1ELi1ELi32ELb0ELb0EEEJSG_NS5_IJNSV_ISE_SB_EES1K_EEESH_SI_SH_SI_NS1F_6fusion15FusionCallbacksIS1J_NS1M_17LinearCombinationISH_fSH_fLNS_15FloatRoundStyleE2EEESG_S1L_JEEENS4_5SM1004TMEM4LOAD26SM100_TMEM_LOAD_16dp32b32xES12_NS13_INS14_ILi2ELi4ELi3EEES17_NSV_INS5_IJS18_SE_EEENS5_IJSE_SB_EEEEEEENS4_39AutoVectorizingCopyWithAssumedAlignmentILi128EEENS4_14SM90_TMA_STOREES20_S22_S22_EEEvvEEEEvNT_6ParamsE:
[----:B------:R-:W1:Y:S01]  /*0000*/  LDC R1, c[0x0][0x37c] ;  /* 0x0000df00ff017b82 */ /* 0x000e620000000800 */
[----:B------:R-:W2:Y:S01]  /*0010*/  S2R R101, SR_TID.X ;  /* 0x0000000000657919 */ /* 0x000ea20000002100 */
[----:B------:R-:W3:Y:S01]  /*0020*/  LDCU.64 UR4, c[0x0][0x890] ;  /* 0x00011200ff0477ac */ /* 0x000ee20008000a00 */
[----:B------:R-:W-:Y:S02]  /*0030*/  PRMT R96, RZ, 0x7610, R96 ;  /* 0x00007610ff607816 */ /* 0x000fe40000000060 */
[----:B------:R-:W-:Y:S01]  /*0040*/  ELECT P5, URZ, PT ;  /* 0x0000000000ff782f */ /* 0x000fe200038a0000 */
[----:B------:R-:W4:Y:S01]  /*0050*/  LDCU.64 UR40, c[0x0][0x358] ;  /* 0x00006b00ff2877ac */ /* 0x000f220008000a00 */
[----:B---3--:R-:W-:-:S04]  /*0060*/  UISETP.NE.U32.AND UP0, UPT, UR4, URZ, UPT ;  /* 0x000000ff0400728c */ /* 0x008fc8000bf05070 */
[----:B------:R-:W-:Y:S01]  /*0070*/  UISETP.NE.AND.EX UP0, UPT, UR5, URZ, UPT, UP0 ;  /* 0x000000ff0500728c */ /* 0x000fe2000bf05300 */
[----:B--2---:R-:W-:-:S05]  /*0080*/  SHF.R.U32.HI R104, RZ, 0x5, R101 ;  /* 0x00000005ff687819 */ /* 0x004fca0000011665 */
[----:B------:R-:W2:Y:S02]  /*0090*/  SHFL.IDX PT, R0, R104, RZ, 0x1f ;  /* 0x00001fff68007589 */ /* 0x000ea400000e0000 */
[----:B--2---:R-:W-:Y:S01]  /*00a0*/  R2UR UR8, R0 ;  /* 0x00000000000872ca */ /* 0x004fe200000e0000 */
[----:B-1--4-:R-:W-:-:S14]  /*00b0*/  BRA.U UP0, `(.L_x_0) ;  /* 0x00000001002c7547 */ /* 0x012fdc000b800000 */
[----:B------:R-:W1:Y:S02]  /*00c0*/  LDCU.64 UR6, c[0x0][0x888] ;  /* 0x00011100ff0677ac */ /* 0x000e640008000a00 */
[----:B-1----:R-:W-:-:S04]  /*00d0*/  UISETP.NE.U32.AND UP0, UPT, UR6, URZ, UPT ;  /* 0x000000ff0600728c */ /* 0x002fc8000bf05070 */
[----:B------:R-:W-:-:S09]  /*00e0*/  UISETP.NE.AND.EX UP0, UPT, UR7, URZ, UPT, UP0 ;  /* 0x000000ff0700728c */ /* 0x000fd2000bf05300 */
[----:B------:R-:W-:Y:S05]  /*00f0*/  BRA.U !UP0, `(.L_x_1) ;  /* 0x0000000108107547 */ /* 0x000fea000b800000 */
[----:B------:R-:W1:Y:S02]  /*0100*/  LDC.64 R2, c[0x0][0x888] ;  /* 0x00022200ff027b82 */ /* 0x000e640000000a00 */
[----:B-1----:R1:W5:Y:S01]  /*0110*/  LDG.E R49, desc[UR40][R2.64] ;  /* 0x0000002802317981 */ /* 0x002362000c1e1900 */
[----:B------:R-:W-:Y:S01]  /*0120*/  HFMA2 R96, -RZ, RZ, 0, 5.9604644775390625e-08 ;  /* 0x00000001ff607431 */ /* 0x000fe200000001ff */
[----:B------:R-:W-:Y:S05]  /*0130*/  BRA `(.L_x_0) ;  /* 0x00000000000c7947 */ /* 0x000fea0003800000 */
.L_x_1:
[----:B------:R-:W1:Y:S01]  /*0140*/  LDCU UR6, c[0x0][0x880] ;  /* 0x00011000ff0677ac */ /* 0x000e620008000800 */
[----:B------:R-:W-:Y:S01]  /*0150*/  HFMA2 R96, -RZ, RZ, 0, 5.9604644775390625e-08 ;  /* 0x00000001ff607431 */ /* 0x000fe200000001ff */
[----:B-1----:R-:W-:-:S07]  /*0160*/  MOV R49, UR6 ;  /* 0x0000000600317c02 */ /* 0x002fce0008000f00 */
.L_x_0:
[----:B------:R-:W2:Y:S02]  /*0170*/  LDCU.64 UR6, c[0x0][0x8b0] ;  /* 0x00011600ff0677ac */ /* 0x000ea40008000a00 */
[----:B--2---:R-:W-:-:S04]  /*0180*/  UISETP.NE.U32.AND UP0, UPT, UR6, URZ, UPT ;  /* 0x000000ff0600728c */ /* 0x004fc8000bf05070 */
[----:B------:R-:W-:-:S09]  /*0190*/  UISETP.NE.AND.EX UP0, UPT, UR7, URZ, UPT, UP0 ;  /* 0x000000ff0700728c */ /* 0x000fd2000bf05300 */
[----:B------:R-:W-:Y:S05]  /*01a0*/  BRA.U UP0, `(.L_x_2) ;  /* 0x0000000100247547 */ /* 0x000fea000b800000 */
[----:B------:R-:W2:Y:S02]  /*01b0*/  LDCU.64 UR6, c[0x0][0x8a8] ;  /* 0x00011500ff0677ac */ /* 0x000ea40008000a00 */
[----:B--2---:R-:W-:-:S04]  /*01c0*/  UISETP.NE.U32.AND UP0, UPT, UR6, URZ, UPT ;  /* 0x000000ff0600728c */ /* 0x004fc8000bf05070 */
[----:B------:R-:W-:-:S09]  /*01d0*/  UISETP.NE.AND.EX UP0, UPT, UR7, URZ, UPT, UP0 ;  /* 0x000000ff0700728c */ /* 0x000fd2000bf05300 */
[----:B------:R-:W-:Y:S05]  /*01e0*/  BRA.U !UP0, `(.L_x_3) ;  /* 0x00000001080c7547 */ /* 0x000fea000b800000 */
[----:B-1----:R-:W1:Y:S02]  /*01f0*/  LDC.64 R2, c[0x0][0x8a8] ;  /* 0x00022a00ff027b82 */ /* 0x002e640000000a00 */
[----:B-1----:R2:W5:Y:S01]  /*0200*/  LDG.E R47, desc[UR40][R2.64] ;  /* 0x00000028022f7981 */ /* 0x002562000c1e1900 */
[----:B------:R-:W-:Y:S05]  /*0210*/  BRA `(.L_x_2) ;  /* 0x0000000000087947 */ /* 0x000fea0003800000 */
.L_x_3:
[----:B------:R-:W2:Y:S02]  /*0220*/  LDCU UR6, c[0x0][0x8a0] ;  /* 0x00011400ff0677ac */ /* 0x000ea40008000800 */
[----:B--2---:R-:W-:Y:S02]  /*0230*/  MOV R47, UR6 ;  /* 0x00000006002f7c02 */ /* 0x004fe40008000f00 */
.L_x_2:
[----:B------:R-:W-:Y:S01]  /*0240*/  IMAD.U32 R0, RZ, RZ, UR8 ;  /* 0x00000008ff007e24 */ /* 0x000fe2000f8e00ff */
[----:B------:R-:W-:Y:S04]  /*0250*/  BSSY.RECONVERGENT B0, `(.L_x_4) ;  /* 0x000000c000007945 */ /* 0x000fe80003800200 */
[C---:B------:R-:W-:Y:S02]  /*0260*/  ISETP.NE.OR P1, PT, R0.reuse, 0x1, !P5 ;  /* 0x000000010000780c */ /* 0x040fe40006f25670 */
[----:B------:R-:W-:-:S11]  /*0270*/  ISETP.NE.OR P0, PT, R0, 0x3, !P5 ;  /* 0x000000030000780c */ /* 0x000fd60006f05670 */
[----:B------:R-:W-:Y:S05]  /*0280*/  @P1 BRA `(.L_x_5) ;  /* 0x0000000000201947 */ /* 0x000fea0003800000 */
[----:B------:R-:W3:Y:S02]  /*0290*/  LDCU.64 UR6, c[0x0][0x348] ;  /* 0x00006900ff0677ac */ /* 0x000ee40008000a00 */
[----:B---3--:R-:W-:Y:S02]  /*02a0*/  UIADD3 UR10, UP1, UPT, UR6, 0x80, URZ ;  /* 0x00000080060a7890 */ /* 0x008fe4000ff3e0ff */
[----:B------:R-:W-:Y:S02]  /*02b0*/  UIADD3 UR6, UP0, UPT, UR6, 0x180, URZ ;  /* 0x0000018006067890 */ /* 0x000fe4000ff1e0ff */
[----:B------:R-:W-:Y:S02]  /*02c0*/  UIADD3.X UR11, UPT, UPT, URZ, UR7, URZ, UP1, !UPT ;  /* 0x00000007ff0b7290 */ /* 0x000fe40008ffe4ff */
[----:B------:R-:W-:-:S07]  /*02d0*/  UIADD3.X UR7, UPT, UPT, URZ, UR7, URZ, UP0, !UPT ;  /* 0x00000007ff077290 */ /* 0x000fce00087fe4ff */
[----:B------:R3:W-:Y:S02]  /*02e0*/  UTMACCTL.PF [UR10] ;  /* 0x000000000a0079b9 */ /* 0x0007e40008040000 */
[----:B------:R3:W-:Y:S02]  /*02f0*/  UTMACCTL.PF [UR6] ;  /* 0x00000000060079b9 */ /* 0x0007e40008040000 */
[----:B---3--:R-:W-:Y:S01]  /*0300*/  NOP ;  /* 0x0000000000007918 */ /* 0x008fe20000000000 */
.L_x_5:
[----:B------:R-:W-:Y:S05]  /*0310*/  BSYNC.RECONVERGENT B0 ;  /* 0x0000000000007941 */ /* 0x000fea0003800200 */
.L_x_4:
[----:B------:R-:W-:Y:S04]  /*0320*/  BSSY.RECONVERGENT B0, `(.L_x_6) ;  /* 0x000000a000007945 */ /* 0x000fe80003800200 */
        /* <DEDUP_REMOVED lines=9> */
.L_x_7:
[----:B------:R-:W-:Y:S05]  /*03c0*/  BSYNC.RECONVERGENT B0 ;  /* 0x0000000000007941 */ /* 0x000fea0003800200 */
.L_x_6:
[----:B------:R-:W3:Y:S01]  /*03d0*/  LDCU.64 UR6, c[0x0][0x888] ;  /* 0x00011100ff0677ac */ /* 0x000ee20008000a00 */
[----:B------:R-:W-:Y:S02]  /*03e0*/  UISETP.EQ.U32.AND UP1, UPT, UR4, URZ, UPT ;  /* 0x000000ff0400728c */ /* 0x000fe4000bf22070 */
[----:B------:R-:W-:Y:S02]  /*03f0*/  UPLOP3.LUT UP2, UPT, UPT, UPT, UPT, 0x80, 0x8 ;  /* 0x000000000008789c */ /* 0x000fe40003f4f070 */
[----:B---3--:R-:W-:-:S04]  /*0400*/  UISETP.NE.U32.AND UP0, UPT, UR6, URZ, UPT ;  /* 0x000000ff0600728c */ /* 0x008fc8000bf05070 */
[----:B------:R-:W-:-:S04]  /*0410*/  UISETP.NE.AND.EX UP0, UPT, UR7, URZ, UPT, UP0 ;  /* 0x000000ff0700728c */ /* 0x000fc8000bf05300 */
[----:B------:R-:W-:-:S04]  /*0420*/  UISETP.EQ.OR.EX UP3, UPT, UR5, URZ, !UP0, UP1 ;  /* 0x000000ff0500728c */ /* 0x000fc8000c762710 */
[----:B------:R-:W-:-:S05]  /*0430*/  UP2UR UR44, UPR, URZ, 0x8 ;  /* 0x00000008ff2c7883 */ /* 0x000fca0008000000 */
[----:B------:R-:W-:Y:S07]  /*0440*/  BRA.U !UP3, `(.L_x_8) ;  /* 0x000000010b207547 */ /* 0x000fee000b800000 */
[----:B------:R-:W-:Y:S01]  /*0450*/  UISETP.NE.U32.AND UP2, UPT, UR4, URZ, UPT ;  /* 0x000000ff0400728c */ /* 0x000fe2000bf45070 */
[----:B-----5:R-:W-:Y:S01]  /*0460*/  FSETP.NEU.AND P0, PT, R49, RZ, PT ;  /* 0x000000ff3100720b */ /* 0x020fe20003f0d000 */
[----:B------:R-:W-:Y:S02]  /*0470*/  USEL UR4, URZ, 0xffffffff, UP0 ;  /* 0xffffffffff047887 */ /* 0x000fe40008000000 */
[----:B------:R-:W-:-:S10]  /*0480*/  UISETP.NE.AND.EX UP2, UPT, UR5, URZ, UPT, UP2 ;  /* 0x000000ff0500728c */ /* 0x000fd4000bf45320 */
[----:B------:R-:W-:Y:S01]  /*0490*/  VOTEU.ANY UP1, P0 ;  /* 0x0000000000ff7886 */ /* 0x000fe20000020100 */
[----:B------:R-:W-:-:S04]  /*04a0*/  @!UP2 USEL UR4, URZ, 0xffffffff, UP1 ;  /* 0xffffffffff04a887 */ /* 0x000fc80008800000 */
[----:B------:R-:W-:-:S04]  /*04b0*/  ULOP3.LUT UR4, UR4, 0x1, URZ, 0xc0, !UPT ;  /* 0x0000000104047892 */ /* 0x000fc8000f8ec0ff */
[----:B------:R-:W-:-:S11]  /*04c0*/  UISETP.NE.U32.AND UP2, UPT, UR4, 0x1, UPT ;  /* 0x000000010400788c */ /* 0x000fd6000bf45070 */
.L_x_8:
[----:B-12---:R-:W1:Y:S01]  /*04d0*/  SHFL.IDX PT, R2, R104, RZ, 0x1f ;  /* 0x00001fff68027589 */ /* 0x006e6200000e0000 */
[----:B------:R-:W-:-:S04]  /*04e0*/  UISETP.NE.AND UP1, UPT, UR8, 0x2, UPT ;  /* 0x000000020800788c */ /* 0x000fc8000bf25270 */
[----:B------:R-:W-:Y:S01]  /*04f0*/  USEL UR13, URZ, 0x1, UP1 ;  /* 0x00000001ff0d7887 */ /* 0x000fe20008800000 */
[----:B-1----:R-:W-:-:S13]  /*0500*/  ISETP.NE.AND P0, PT, R2, RZ, PT ;  /* 0x000000ff0200720c */ /* 0x002fda0003f05270 */
[----:B------:R-:W-:Y:S05]  /*0510*/  @P0 BRA `(.L_x_9) ;  /* 0x0000000000400947 */ /* 0x000fea0003800000 */
[----:B------:R-:W1:Y:S01]  /*0520*/  S2UR UR5, SR_CgaCtaId ;  /* 0x00000000000579c3 */ /* 0x000e620000008800 */
[----:B------:R-:W-:Y:S01]  /*0530*/  UMOV UR6, 0x400 ;  /* 0x0000040000067882 */ /* 0x000fe20000000000 */
[----:B------:R-:W-:Y:S01]  /*0540*/  UMOV UR4, 0x1 ;  /* 0x0000000100047882 */ /* 0x000fe20000000000 */
[----:B------:R-:W-:Y:S01]  /*0550*/  ELECT P0, URZ, PT ;  /* 0x0000000000ff782f */ /* 0x000fe20003800000 */
[----:B-1----:R-:W-:Y:S02]  /*0560*/  ULEA UR5, UR5, UR6, 0x18 ;  /* 0x0000000605057291 */ /* 0x002fe4000f8ec0ff */
[----:B------:R-:W-:-:S04]  /*0570*/  UIADD3 UR6, UPT, UPT, -UR4, 0x100000, URZ ;  /* 0x0010000004067890 */ /* 0x000fc8000fffe1ff */
[----:B------:R-:W-:Y:S02]  /*0580*/  USHF.L.U32 UR7, UR6, 0xb, URZ ;  /* 0x0000000b06077899 */ /* 0x000fe400080006ff */
[----:B------:R-:W-:Y:S01]  /*0590*/  USHF.L.U32 UR6, UR6, 0x1, URZ ;  /* 0x0000000106067899 */ /* 0x000fe200080006ff */
[----:B------:R-:W1:Y:S11]  /*05a0*/  FENCE.VIEW.ASYNC.S ;  /* 0x00000000000073c6 */ /* 0x000e760000000000 */
[----:B-1----:R1:W2:Y:S01]  /*05b0*/  SYNCS.EXCH.64 URZ, [UR5], UR6 ;  /* 0x0000000605ff75b2 */ /* 0x0022a20008000100 */
[----:B------:R1:W3:Y:S01]  /*05c0*/  SYNCS.EXCH.64 URZ, [UR5+0x18], UR6 ;  /* 0x0000180605ff75b2 */ /* 0x0002e20008000100 */
[----:B------:R1:W4:Y:S01]  /*05d0*/  SYNCS.EXCH.64 URZ, [UR5+0x8], UR6 ;  /* 0x0000080605ff75b2 */ /* 0x0003220008000100 */
[----:B------:R1:W1:Y:S01]  /*05e0*/  SYNCS.EXCH.64 URZ, [UR5+0x20], UR6 ;  /* 0x0000200605ff75b2 */ /* 0x0002620008000100 */
[----:B------:R1:W1:Y:S01]  /*05f0*/  SYNCS.EXCH.64 URZ, [UR5+0x10], UR6 ;  /* 0x0000100605ff75b2 */ /* 0x0002620008000100 */
[----:B------:R1:W1:Y:S01]  /*0600*/  SYNCS.EXCH.64 URZ, [UR5+0x28], UR6 ;  /* 0x0000280605ff75b2 */ /* 0x0002620008000100 */
[----:B------:R-:W-:Y:S01]  /*0610*/  NOP ;  /* 0x0000000000007918 */ /* 0x000fe20000000000 */
.L_x_9:
[----:B------:R-:W2:Y:S01]  /*0620*/  SHFL.IDX PT, R2, R104, RZ, 0x1f ;  /* 0x00001fff68027589 */ /* 0x000ea200000e0000 */
[----:B------:R-:W-:Y:S01]  /*0630*/  NOP ;  /* 0x0000000000007918 */ /* 0x000fe20000000000 */
[----:B--2---:R-:W-:-:S13]  /*0640*/  ISETP.NE.AND P0, PT, R2, 0x1, PT ;  /* 0x000000010200780c */ /* 0x004fda0003f05270 */
[----:B------:R-:W-:Y:S05]  /*0650*/  @P0 BRA `(.L_x_10) ;  /* 0x0000000000400947 */ /* 0x000fea0003800000 */
[----:B-1----:R-:W1:Y:S01]  /*0660*/  S2UR UR6, SR_CgaCtaId ;  /* 0x00000000000679c3 */ /* 0x002e620000008800 */
[----:B------:R-:W-:Y:S01]  /*0670*/  UMOV UR7, 0x400 ;  /* 0x0000040000077882 */ /* 0x000fe20000000000 */
[----:B------:R-:W-:Y:S01]  /*0680*/  UMOV UR5, 0x20 ;  /* 0x0000002000057882 */ /* 0x000fe20000000000 */
[----:B------:R-:W-:Y:S01]  /*0690*/  UMOV UR4, 0x80 ;  /* 0x0000008000047882 */ /* 0x000fe20000000000 */
[----:B------:R-:W-:-:S04]  /*06a0*/  UIADD3 UR10, UPT, UPT, -UR5, 0x100000, URZ ;  /* 0x00100000050a7890 */ /* 0x000fc8000fffe1ff */
[----:B------:R-:W-:Y:S02]  /*06b0*/  USHF.L.U32 UR11, UR10, 0xb, URZ ;  /* 0x0000000b0a0b7899 */ /* 0x000fe400080006ff */
[----:B------:R-:W-:Y:S02]  /*06c0*/  USHF.L.U32 UR10, UR10, 0x1, URZ ;  /* 0x000000010a0a7899 */ /* 0x000fe400080006ff */
[----:B------:R-:W-:-:S04]  /*06d0*/  UIADD3 UR4, UPT, UPT, -UR4, 0x100000, URZ ;  /* 0x0010000004047890 */ /* 0x000fc8000fffe1ff */
[----:B------:R-:W-:Y:S02]  /*06e0*/  USHF.L.U32 UR5, UR4, 0xb, URZ ;  /* 0x0000000b04057899 */ /* 0x000fe400080006ff */
[----:B------:R-:W-:Y:S01]  /*06f0*/  USHF.L.U32 UR4, UR4, 0x1, URZ ;  /* 0x0000000104047899 */ /* 0x000fe200080006ff */
[----:B------:R-:W-:Y:S01]  /*0700*/  ELECT P0, URZ, PT ;  /* 0x0000000000ff782f */ /* 0x000fe20003800000 */
[----:B-1----:R-:W-:Y:S01]  /*0710*/  ULEA UR6, UR6, UR7, 0x18 ;  /* 0x0000000706067291 */ /* 0x002fe2000f8ec0ff */
[----:B------:R-:W1:Y:S11]  /*0720*/  FENCE.VIEW.ASYNC.S ;  /* 0x00000000000073c6 */ /* 0x000e760000000000 */
[----:B-1----:R2:W1:Y:S01]  /*0730*/  SYNCS.EXCH.64 URZ, [UR6+0x30], UR10 ;  /* 0x0000300a06ff75b2 */ /* 0x0024620008000100 */
[----:B------:R2:W1:Y:S02]  /*0740*/  SYNCS.EXCH.64 URZ, [UR6+0x38], UR4 ;  /* 0x0000380406ff75b2 */ /* 0x0004640008000100 */
[----:B--2---:R-:W-:Y:S01]  /*0750*/  NOP ;  /* 0x0000000000007918 */ /* 0x004fe20000000000 */
.L_x_10:
[----:B------:R-:W2:Y:S01]  /*0760*/  SHFL.IDX PT, R2, R104, RZ, 0x1f ;  /* 0x00001fff68027589 */ /* 0x000ea200000e0000 */
[----:B------:R-:W-:Y:S01]  /*0770*/  NOP ;  /* 0x0000000000007918 */ /* 0x000fe20000000000 */
[----:B--2---:R-:W-:-:S13]  /*0780*/  ISETP.NE.AND P0, PT, R2, 0x3, PT ;  /* 0x000000030200780c */ /* 0x004fda0003f05270 */
[----:B------:R-:W-:Y:S05]  /*0790*/  @P0 BRA `(.L_x_11) ;  /* 0x0000000000300947 */ /* 0x000fea0003800000 */
[----:B-1----:R-:W1:Y:S01]  /*07a0*/  S2UR UR5, SR_CgaCtaId ;  /* 0x00000000000579c3 */ /* 0x002e620000008800 */
        /* <DEDUP_REMOVED lines=8> */
[----:B-1----:R2:W1:Y:S01]  /*0830*/  SYNCS.EXCH.64 URZ, [UR5+0x40], UR6 ;  /* 0x0000400605ff75b2 */ /* 0x0024620008000100 */
[----:B------:R2:W1:Y:S02]  /*0840*/  SYNCS.EXCH.64 URZ, [UR5+0x48], UR6 ;  /* 0x0000480605ff75b2 */ /* 0x0004640008000100 */
[----:B--2---:R-:W-:Y:S01]  /*0850*/  NOP ;  /* 0x0000000000007918 */ /* 0x004fe20000000000 */
.L_x_11:
[----:B------:R-:W2:Y:S01]  /*0860*/  SHFL.IDX PT, R2, R104, RZ, 0x1f ;  /* 0x00001fff68027589 */ /* 0x000ea200000e0000 */
[----:B------:R-:W-:Y:S01]  /*0870*/  NOP ;  /* 0x0000000000007918 */ /* 0x000fe20000000000 */
[----:B--2---:R-:W-:-:S13]  /*0880*/  ISETP.NE.AND P0, PT, R2, 0x4, PT ;  /* 0x000000040200780c */ /* 0x004fda0003f05270 */
[----:B------:R-:W-:Y:S05]  /*0890*/  @P0 BRA `(.L_x_12) ;  /* 0x00000000004c0947 */ /* 0x000fea0003800000 */
[----:B-1----:R-:W1:Y:S01]  /*08a0*/  S2UR UR5, SR_CgaCtaId ;  /* 0x00000000000579c3 */ /* 0x002e620000008800 */
[----:B------:R-:W-:Y:S01]  /*08b0*/  UMOV UR7, 0x100 ;  /* 0x0000010000077882 */ /* 0x000fe20000000000 */
[----:B------:R-:W-:Y:S01]  /*08c0*/  UMOV UR6, 0x400 ;  /* 0x0000040000067882 */ /* 0x000fe20000000000 */
[----:B------:R-:W-:Y:S01]  /*08d0*/  USEL UR7, UR7, 0xe0, UP2 ;  /* 0x000000e007077887 */ /* 0x000fe20009000000 */
[----:B------:R-:W-:Y:S01]  /*08e0*/  UMOV UR4, 0x1 ;  /* 0x0000000100047882 */ /* 0x000fe20000000000 */
[----:B------:R-:W-:Y:S01]  /*08f0*/  ELECT P0, URZ, PT ;  /* 0x0000000000ff782f */ /* 0x000fe20003800000 */
[----:B------:R-:W-:-:S04]  /*0900*/  UIADD3 UR10, UPT, UPT, -UR4, 0x100000, URZ ;  /* 0x00100000040a7890 */ /* 0x000fc8000fffe1ff */
[----:B------:R-:W-:Y:S02]  /*0910*/  USHF.L.U32 UR11, UR10, 0xb, URZ ;  /* 0x0000000b0a0b7899 */ /* 0x000fe400080006ff */
[----:B------:R-:W-:Y:S02]  /*0920*/  USHF.L.U32 UR10, UR10, 0x1, URZ ;  /* 0x000000010a0a7899 */ /* 0x000fe400080006ff */
[----:B-1----:R-:W-:Y:S02]  /*0930*/  ULEA UR5, UR5, UR6, 0x18 ;  /* 0x0000000605057291 */ /* 0x002fe4000f8ec0ff */
[----:B------:R-:W-:-:S04]  /*0940*/  UIADD3 UR6, UPT, UPT, -UR7, 0x100000, URZ ;  /* 0x0010000007067890 */ /* 0x000fc8000fffe1ff */
[----:B------:R-:W-:Y:S02]  /*0950*/  USHF.L.U32 UR7, UR6, 0xb, URZ ;  /* 0x0000000b06077899 */ /* 0x000fe400080006ff */
[----:B------:R-:W-:Y:S01]  /*0960*/  USHF.L.U32 UR6, UR6, 0x1, URZ ;  /* 0x0000000106067899 */ /* 0x000fe200080006ff */
[----:B------:R-:W1:Y:S03]  /*0970*/  FENCE.VIEW.ASYNC.S ;  /* 0x00000000000073c6 */ /* 0x000e660000000000 */
[----:B-1----:R2:W1:Y:S08]  /*0980*/  SYNCS.EXCH.64 URZ, [UR5+0x50], UR10 ;  /* 0x0000500a05ff75b2 */ /* 0x0024700008000100 */
[----:B------:R2:W1:Y:S01]  /*0990*/  SYNCS.EXCH.64 URZ, [UR5+0x60], UR6 ;  /* 0x0000600605ff75b2 */ /* 0x0004620008000100 */
[----:B------:R2:W1:Y:S01]  /*09a0*/  SYNCS.EXCH.64 URZ, [UR5+0x58], UR10 ;  /* 0x0000580a05ff75b2 */ /* 0x0004620008000100 */
[----:B------:R2:W1:Y:S02]  /*09b0*/  SYNCS.EXCH.64 URZ, [UR5+0x68], UR6 ;  /* 0x0000680605ff75b2 */ /* 0x0004640008000100 */
[----:B--2---:R-:W-:Y:S01]  /*09c0*/  NOP ;  /* 0x0000000000007918 */ /* 0x004fe20000000000 */
.L_x_12:
        /* <DEDUP_REMOVED lines=18> */
[----:B------:R2:W1:Y:S01]  /*0af0*/  SYNCS.EXCH.64 URZ, [UR6+0x90], UR4 ;  /* 0x0000900406ff75b2 */ /* 0x0004620008000100 */
[----:B------:R2:W1:Y:S01]  /*0b00*/  SYNCS.EXCH.64 URZ, [UR6+0x78], UR10 ;  /* 0x0000780a06ff75b2 */ /* 0x0004620008000100 */
[----:B------:R2:W1:Y:S01]  /*0b10*/  SYNCS.EXCH.64 URZ, [UR6+0x98], UR4 ;  /* 0x0000980406ff75b2 */ /* 0x0004620008000100 */
[----:B------:R2:W1:Y:S01]  /*0b20*/  SYNCS.EXCH.64 URZ, [UR6+0x80], UR10 ;  /* 0x0000800a06ff75b2 */ /* 0x0004620008000100 */
[----:B------:R2:W1:Y:S01]  /*0b30*/  SYNCS.EXCH.64 URZ, [UR6+0xa0], UR4 ;  /* 0x0000a00406ff75b2 */ /* 0x0004620008000100 */
[----:B------:R2:W1:Y:S01]  /*0b40*/  SYNCS.EXCH.64 URZ, [UR6+0x88], UR10 ;  /* 0x0000880a06ff75b2 */ /* 0x0004620008000100 */
[----:B------:R2:W1:Y:S02]  /*0b50*/  SYNCS.EXCH.64 URZ, [UR6+0xa8], UR4 ;  /* 0x0000a80406ff75b2 */ /* 0x0004640008000100 */
[----:B--2---:R-:W-:Y:S01]  /*0b60*/  NOP ;  /* 0x0000000000007918 */ /* 0x004fe20000000000 */
.L_x_13:
        /* <DEDUP_REMOVED lines=14> */
[----:B------:R2:W1:Y:S01]  /*0c50*/  SYNCS.EXCH.64 URZ, [UR5+0xc0], UR6 ;  /* 0x0000c00605ff75b2 */ /* 0x0004620008000100 */
[----:B------:R2:W1:Y:S01]  /*0c60*/  SYNCS.EXCH.64 URZ, [UR5+0xb8], UR6 ;  /* 0x0000b80605ff75b2 */ /* 0x0004620008000100 */
[----:B------:R2:W1:Y:S02]  /*0c70*/  SYNCS.EXCH.64 URZ, [UR5+0xc8], UR6 ;  /* 0x0000c80605ff75b2 */ /* 0x0004640008000100 */
[----:B--2---:R-:W-:Y:S01]  /*0c80*/  NOP ;  /* 0x0000000000007918 */ /* 0x004fe20000000000 */
.L_x_14:
[----:B-1----:R-:W1:Y:S01]  /*0c90*/  S2UR UR5, SR_CTAID.X ;  /* 0x00000000000579c3 */ /* 0x002e620000002500 */
[----:B------:R-:W-:-:S05]  /*0ca0*/  CS2R.32 R97, SR_CgaSize ;  /* 0x0000000000617805 */ /* 0x000fca0000008a00 */
[----:B------:R-:W-:-:S05]  /*0cb0*/  IMAD R97, R97, -0xa0, RZ ;  /* 0xffffff6061617824 */ /* 0x000fca00078e02ff */
[----:B------:R-:W-:-:S14]  /*0cc0*/  R2UR UR7, R97 ;  /* 0x00000000610772ca */ /* 0x000fdc00000e0000 */
[----:B------:R-:W2:Y:S01]  /*0cd0*/  LDCU UR7, c[0x0][UR7+0x2b0] ;  /* 0x00005600070777ac */ /* 0x000ea20008000800 */
[----:B------:R-:W-:Y:S01]  /*0ce0*/  NOP ;  /* 0x0000000000007918 */ /* 0x000fe20000000000 */
[----:B------:R-:W-:-:S05]  /*0cf0*/  CS2R.32 R97, SR_CgaSize ;  /* 0x0000000000617805 */ /* 0x000fca0000008a00 */
[----:B------:R-:W-:-:S05]  /*0d00*/  IMAD R97, R97, -0xa0, RZ ;  /* 0xffffff6061617824 */ /* 0x000fca00078e02ff */
[----:B------:R-:W-:-:S14]  /*0d10*/  R2UR UR6, R97 ;  /* 0x00000000610672ca */ /* 0x000fdc00000e0000 */
[----:B------:R-:W3:Y:S01]  /*0d20*/  LDCU UR6, c[0x0][UR6+0x2b4] ;  /* 0x00005680060677ac */ /* 0x000ee20008000800 */
[----:B------:R-:W4:Y:S08]  /*0d30*/  S2UR UR4, SR_CTAID.Y ;  /* 0x00000000000479c3 */ /* 0x000f300000002600 */
[----:B------:R-:W3:Y:S01]  /*0d40*/  LDC R9, c[0x0][0xb24] ;  /* 0x0002c900ff097b82 */ /* 0x000ee20000000800 */
[----:B-1----:R-:W-:-:S02]  /*0d50*/  I2FP.F32.U32 R5, UR5 ;  /* 0x0000000500057c45 */ /* 0x002fc40008201000 */
[----:B------:R-:W-:-:S05]  /*0d60*/  CS2R.32 R3, SR_CgaSize ;  /* 0x0000000000037805 */ /* 0x000fca0000008a00 */
[----:B------:R-:W-:-:S06]  /*0d70*/  IMAD R3, R3, -0xa0, RZ ;  /* 0xffffff6003037824 */ /* 0x000fcc00078e02ff */
[----:B------:R-:W1:Y:S01]  /*0d80*/  LDC R3, c[0x0][R3+0x2a0] ;  /* 0x0000a80003037b82 */ /* 0x000e620000000800 */
[----:B------:R-:W-:Y:S01]  /*0d90*/  MOV R97, UR5 ;  /* 0x0000000500617c02 */ /* 0x000fe20008000f00 */
[----:B--2---:R-:W-:Y:S01]  /*0da0*/  FMUL R5, R5, UR7 ;  /* 0x0000000705057c20 */ /* 0x004fe20008400000 */
[----:B----4-:R-:W-:Y:S02]  /*0db0*/  I2FP.F32.U32 R4, UR4 ;  /* 0x0000000400047c45 */ /* 0x010fe40008201000 */
[----:B------:R-:W-:-:S05]  /*0dc0*/  CS2R.32 R2, SR_CgaSize ;  /* 0x0000000000027805 */ /* 0x000fca0000008a00 */
[----:B------:R-:W-:-:S06]  /*0dd0*/  IMAD R2, R2, -0xa0, RZ ;  /* 0xffffff6002027824 */ /* 0x000fcc00078e02ff */
[----:B------:R-:W2:Y:S01]  /*0de0*/  LDC R2, c[0x0][R2+0x2a4] ;  /* 0x0000a90002027b82 */ /* 0x000ea20000000800 */
[----:B------:R-:W4:Y:S01]  /*0df0*/  F2I.U32.TRUNC.NTZ R90, R5 ;  /* 0x00000005005a7305 */ /* 0x000f22000020f000 */
[----:B------:R-:W-:Y:S01]  /*0e00*/  MOV R91, UR4 ;  /* 0x00000004005b7c02 */ /* 0x000fe20008000f00 */
[----:B---3--:R-:W-:-:S05]  /*0e10*/  FMUL R4, R4, UR6 ;  /* 0x0000000604047c20 */ /* 0x008fca0008400000 */
[----:B------:R-:W-:Y:S01]  /*0e20*/  BAR.SYNC.DEFER_BLOCKING 0x0 ;  /* 0x0000000000007b1d */ /* 0x000fe20000010000 */
[----:B------:R-:W-:-:S05]  /*0e30*/  ISETP.GE.AND P0, PT, R9, 0x1, PT ;  /* 0x000000010900780c */ /* 0x000fca0003f06270 */
[----:B------:R-:W3:Y:S02]  /*0e40*/  F2I.U32.TRUNC.NTZ R79, R4 ;  /* 0x00000004004f7305 */ /* 0x000ee4000020f000 */
[----:B------:R-:W2:Y:S01]  /*0e50*/  S2UR UR36, SR_CTAID.Z ;  /* 0x00000000002479c3 */ /* 0x000ea20000002700 */
[----:B----4-:R-:W-:-:S05]  /*0e60*/  IADD3 R90, PT, PT, -R90, RZ, RZ ;  /* 0x000000ff5a5a7210 */ /* 0x010fca0007ffe1ff */
[----:B-1----:R-:W-:Y:S01]  /*0e70*/  IMAD R90, R3, R90, UR5 ;  /* 0x00000005035a7e24 */ /* 0x002fe2000f8e025a */
[----:B---3--:R-:W-:-:S05]  /*0e80*/  IADD3 R79, PT, PT, -R79, RZ, RZ ;  /* 0x000000ff4f4f7210 */ /* 0x008fca0007ffe1ff */
[----:B--2---:R-:W-:Y:S01]  /*0e90*/  IMAD R79, R2, R79, UR4 ;  /* 0x00000004024f7e24 */ /* 0x004fe2000f8e024f */
[----:B------:R-:W-:Y:S06]  /*0ea0*/  @!P0 BRA `(.L_x_15) ;  /* 0x0000000000b88947 */ /* 0x000fec0003800000 */
[----:B------:R-:W1:Y:S01]  /*0eb0*/  LDC.64 R4, c[0x0][0xb18] ;  /* 0x0002c600ff047b82 */ /* 0x000e620000000a00 */
[----:B------:R-:W-:-:S07]  /*0ec0*/  ISETP.NE.AND P0, PT, R9, 0x1, PT ;  /* 0x000000010900780c */ /* 0x000fce0003f05270 */
[----:B------:R-:W2:Y:S08]  /*0ed0*/  LDC R10, c[0x0][0xb0c] ;  /* 0x0002c300ff0a7b82 */ /* 0x000eb00000000800 */
[----:B------:R-:W3:Y:S08]  /*0ee0*/  LDC R11, c[0x0][0x370] ;  /* 0x0000dc00ff0b7b82 */ /* 0x000ef00000000800 */
[----:B------:R-:W4:Y:S01]  /*0ef0*/  LDC R12, c[0x0][0x374] ;  /* 0x0000dd00ff0c7b82 */ /* 0x000f220000000800 */
[----:B-1----:R-:W-:-:S07]  /*0f00*/  ISETP.NE.AND P1, PT, R4, 0x1, PT ;  /* 0x000000010400780c */ /* 0x002fce0003f25270 */
[----:B------:R-:W3:Y:S01]  /*0f10*/  LDC.64 R6, c[0x0][0xb10] ;  /* 0x0002c400ff067b82 */ /* 0x000ee20000000a00 */
[----:B--2---:R-:W-:-:S07]  /*0f20*/  ISETP.NE.AND P2, PT, R10, 0x1, PT ;  /* 0x000000010a00780c */ /* 0x004fce0003f45270 */
[----:B------:R-:W1:Y:S08]  /*0f30*/  LDC R8, c[0x0][0xb20] ;  /* 0x0002c800ff087b82 */ /* 0x000e700000000800 */
[----:B------:R-:W2:Y:S01]  /*0f40*/  LDC.64 R2, c[0x0][0xb28] ;  /* 0x0002ca00ff027b82 */ /* 0x000ea20000000a00 */
[----:B----4-:R-:W-:-:S04]  /*0f50*/  IMAD.HI.U32 R13, R12, R5, RZ ;  /* 0x000000050c0d7227 */ /* 0x010fc800078e00ff */
[----:B------:R-:W-:-:S04]  /*0f60*/  IMAD.HI.U32 R5, R91, R5, RZ ;  /* 0x000000055b057227 */ /* 0x000fc800078e00ff */
[----:B---3--:R-:W-:-:S04]  /*0f70*/  IMAD.HI.U32 R14, R11, R6, RZ ;  /* 0x000000060b0e7227 */ /* 0x008fc800078e00ff */
[----:B------:R-:W-:Y:S01]  /*0f80*/  IMAD.HI.U32 R16, R97, R6, RZ ;  /* 0x0000000661107227 */ /* 0x000fe200078e00ff */
[-C--:B------:R-:W-:Y:S02]  /*0f90*/  @P2 SHF.R.U32.HI R11, RZ, R7.reuse, R14 ;  /* 0x00000007ff0b2219 */ /* 0x080fe4000001160e */
[-C--:B-1----:R-:W-:Y:S02]  /*0fa0*/  @P1 SHF.R.U32.HI R12, RZ, R8.reuse, R13 ;  /* 0x00000008ff0c1219 */ /* 0x082fe4000001160d */
[----:B------:R-:W-:Y:S02]  /*0fb0*/  SHF.R.U32.HI R8, RZ, R8, R5 ;  /* 0x00000008ff087219 */ /* 0x000fe40000011605 */
[----:B------:R-:W-:Y:S02]  /*0fc0*/  SHF.R.U32.HI R16, RZ, R7, R16 ;  /* 0x00000007ff107219 */ /* 0x000fe40000011610 */
[----:B------:R-:W-:Y:S01]  /*0fd0*/  SEL R5, R91, R8, !P1 ;  /* 0x000000085b057207 */ /* 0x000fe20004800000 */
[----:B--2---:R-:W-:Y:S01]  /*0fe0*/  IMAD.HI.U32 R14, R12, R2, RZ ;  /* 0x000000020c0e7227 */ /* 0x004fe200078e00ff */
[----:B------:R-:W-:-:S03]  /*0ff0*/  SEL R7, R97, R16, !P2 ;  /* 0x0000001061077207 */ /* 0x000fc60005000000 */
[----:B------:R-:W-:Y:S01]  /*1000*/  IMAD.HI.U32 R6, R11, R2, RZ ;  /* 0x000000020b067227 */ /* 0x000fe200078e00ff */
[----:B------:R-:W-:-:S04]  /*1010*/  @P0 SHF.R.U32.HI R12, RZ, R3, R14 ;  /* 0x00000003ff0c0219 */ /* 0x000fc8000001160e */
[----:B------:R-:W-:Y:S01]  /*1020*/  @P0 SHF.R.U32.HI R11, RZ, R3, R6 ;  /* 0x00000003ff0b0219 */ /* 0x000fe20000011606 */
[----:B------:R-:W-:-:S04]  /*1030*/  IMAD R12, R12, R9, RZ ;  /* 0x000000090c0c7224 */ /* 0x000fc800078e02ff */
[----:B------:R-:W-:Y:S01]  /*1040*/  IMAD R6, R11, R9, RZ ;  /* 0x000000090b067224 */ /* 0x000fe200078e02ff */
[----:B------:R-:W-:-:S04]  /*1050*/  ISETP.GE.AND P1, PT, R5, R12, PT ;  /* 0x0000000c0500720c */ /* 0x000fc80003f26270 */
[----:B------:R-:W-:Y:S01]  /*1060*/  ISETP.GE.OR P1, PT, R7, R6, P1 ;  /* 0x000000060700720c */ /* 0x000fe20000f26670 */
[----:B------:R-:W-:-:S05]  /*1070*/  IMAD.HI.U32 R6, R5, R2, RZ ;  /* 0x0000000205067227 */ /* 0x000fca00078e00ff */
[----:B------:R-:W-:-:S04]  /*1080*/  SHF.R.U32.HI R6, RZ, R3, R6 ;  /* 0x00000003ff067219 */ /* 0x000fc80000011606 */
[----:B------:R-:W-:-:S03]  /*1090*/  SEL R6, R5, R6, !P0 ;  /* 0x0000000605067207 */ /* 0x000fc60004000000 */
[----:B------:R-:W-:Y:S01]  /*10a0*/  @!P1 IMAD.HI.U32 R8, R7, R2, RZ ;  /* 0x0000000207089227 */ /* 0x000fe200078e00ff */
[----:B------:R-:W-:-:S04]  /*10b0*/  IADD3 R2, PT, PT, -R6, RZ, RZ ;  /* 0x000000ff06027210 */ /* 0x000fc80007ffe1ff */
[----:B------:R-:W-:Y:S01]  /*10c0*/  @!P1 SHF.R.U32.HI R8, RZ, R3, R8 ;  /* 0x00000003ff089219 */ /* 0x000fe20000011608 */
[----:B------:R-:W-:-:S03]  /*10d0*/  IMAD R2, R9, R2, R5 ;  /* 0x0000000209027224 */ /* 0x000fc600078e0205 */
[----:B------:R-:W-:Y:S02]  /*10e0*/  @!P1 SEL R3, R7, R8, !P0 ;  /* 0x0000000807039207 */ /* 0x000fe40004000000 */
[----:B------:R-:W-:-:S03]  /*10f0*/  IADD3 R8, PT, PT, -R5, RZ, RZ ;  /* 0x000000ff05087210 */ /* 0x000fc60007ffe1ff */
[--C-:B------:R-:W-:Y:S02]  /*1100*/  @!P1 IMAD.IADD R6, R6, 0x1, -R3.reuse ;  /* 0x0000000106069824 */ /* 0x100fe400078e0a03 */
[----:B------:R-:W-:Y:S01]  /*1110*/  @!P1 IMAD R3, R2, R11, R3 ;  /* 0x0000000b02039224 */ /* 0x000fe200078e0203 */
[----:B------:R-:W-:Y:S01]  /*1120*/  IADD3 R2, PT, PT, -R7, RZ, RZ ;  /* 0x000000ff07027210 */ /* 0x000fe20007ffe1ff */
[----:B------:R-:W-:Y:S02]  /*1130*/  @!P1 IMAD R5, R6, R9, R7 ;  /* 0x0000000906059224 */ /* 0x000fe400078e0207 */
[----:B------:R-:W-:Y:S02]  /*1140*/  IMAD R8, R4, R8, R91 ;  /* 0x0000000804087224 */ /* 0x000fe400078e025b */
[----:B------:R-:W-:Y:S02]  /*1150*/  @!P1 IMAD.MOV.U32 R7, RZ, RZ, R3 ;  /* 0x000000ffff079224 */ /* 0x000fe400078e0003 */
[----:B------:R-:W-:-:S02]  /*1160*/  IMAD R2, R10, R2, R97 ;  /* 0x000000020a027224 */ /* 0x000fc400078e0261 */
[----:B------:R-:W-:Y:S02]  /*1170*/  IMAD R91, R5, R4, R8 ;  /* 0x00000004055b7224 */ /* 0x000fe400078e0208 */
[----:B------:R-:W-:Y:S02]  /*1180*/  IMAD R97, R7, R10, R2 ;  /* 0x0000000a07617224 */ /* 0x000fe400078e0202 */
.L_x_15:
[----:B------:R-:W1:Y:S01]  /*1190*/  LDCU UR4, c[0x0][0xb30] ;  /* 0x00016600ff0477ac */ /* 0x000e620008000800 */
[----:B------:R-:W2:Y:S08]  /*11a0*/  S2UR UR37, SR_CgaCtaId ;  /* 0x00000000002579c3 */ /* 0x000eb00000008800 */
[----:B------:R-:W3:Y:S01]  /*11b0*/  LDC R40, c[0x0][0xb24] ;  /* 0x0002c900ff287b82 */ /* 0x000ee20000000800 */
[----:B-1----:R-:W-:-:S09]  /*11c0*/  UISETP.NE.AND UP1, UPT, UR4, 0x1, UPT ;  /* 0x000000010400788c */ /* 0x002fd2000bf25270 */
[----:B--2---:R-:W-:Y:S05]  /*11d0*/  BRA.U UP1, `(.L_x_16) ;  /* 0x0000000101407547 */ /* 0x004fea000b800000 */
[----:B------:R-:W1:Y:S08]  /*11e0*/  LDC.64 R4, c[0x0][0xb10] ;  /* 0x0002c400ff047b82 */ /* 0x000e700000000a00 */
[----:B------:R-:W2:Y:S08]  /*11f0*/  LDC.64 R2, c[0x0][0xb18] ;  /* 0x0002c600ff027b82 */ /* 0x000eb00000000a00 */
[----:B------:R-:W4:Y:S08]  /*1200*/  LDC R6, c[0x0][0xb20] ;  /* 0x0002c800ff067b82 */ /* 0x000f300000000800 */
[----:B------:R-:W3:Y:S01]  /*1210*/  LDC R8, c[0x0][0xb0c] ;  /* 0x0002c300ff087b82 */ /* 0x000ee20000000800 */
[----:B-1----:R-:W-:-:S05]  /*1220*/  IMAD.HI.U32 R4, R97, R4, RZ ;  /* 0x0000000461047227 */ /* 0x002fca00078e00ff */
[----:B------:R-:W-:Y:S01]  /*1230*/  SHF.R.U32.HI R4, RZ, R5, R4 ;  /* 0x00000005ff047219 */ /* 0x000fe20000011604 */
[----:B--2---:R-:W-:Y:S01]  /*1240*/  IMAD.HI.U32 R3, R91, R3, RZ ;  /* 0x000000035b037227 */ /* 0x004fe200078e00ff */
[----:B------:R-:W-:-:S04]  /*1250*/  ISETP.NE.AND P0, PT, R2, 0x1, PT ;  /* 0x000000010200780c */ /* 0x000fc80003f05270 */
[----:B----4-:R-:W-:-:S04]  /*1260*/  SHF.R.U32.HI R6, RZ, R6, R3 ;  /* 0x00000006ff067219 */ /* 0x010fc80000011603 */
[----:B------:R-:W-:Y:S02]  /*1270*/  SEL R3, R91, R6, !P0 ;  /* 0x000000065b037207 */ /* 0x000fe40004000000 */
[----:B---3--:R-:W-:-:S04]  /*1280*/  ISETP.NE.AND P1, PT, R8, 0x1, PT ;  /* 0x000000010800780c */ /* 0x008fc80003f25270 */
[----:B------:R-:W-:-:S05]  /*1290*/  SEL R4, R97, R4, !P1 ;  /* 0x0000000461047207 */ /* 0x000fca0004800000 */
[----:B------:R-:W-:Y:S02]  /*12a0*/  IMAD.IADD R5, R3, 0x1, -R4 ;  /* 0x0000000103057824 */ /* 0x000fe400078e0a04 */
[----:B------:R-:W-:Y:S02]  /*12b0*/  IMAD.IADD R3, R4, 0x1, -R3 ;  /* 0x0000000104037824 */ /* 0x000fe400078e0a03 */
[----:B------:R-:W-:Y:S02]  /*12c0*/  IMAD R97, R5, R8, R97 ;  /* 0x0000000805617224 */ /* 0x000fe400078e0261 */
[----:B------:R-:W-:-:S07]  /*12d0*/  IMAD R91, R3, R2, R91 ;  /* 0x00000002035b7224 */ /* 0x000fce00078e025b */
.L_x_16:
[----:B------:R-:W-:Y:S01]  /*12e0*/  BAR.SYNC.DEFER_BLOCKING 0x0 ;  /* 0x0000000000007b1d */ /* 0x000fe20000010000 */
[----:B------:R-:W-:Y:S01]  /*12f0*/  UISETP.NE.AND UP1, UPT, UR8, 0x2, UPT ;  /* 0x000000020800788c */ /* 0x000fe2000bf25270 */
[----:B------:R-:W-:Y:S02]  /*1300*/  ISETP.NE.OR P5, PT, R0, 0x2, !P5 ;  /* 0x000000020000780c */ /* 0x000fe40006fa5670 */
[----:B------:R-:W-:-:S06]  /*1310*/  LOP3.LUT R2, R101, 0x1f, RZ, 0xc0, !PT ;  /* 0x0000001f65027812 */ /* 0x000fcc00078ec0ff */
[----:B------:R-:W-:Y:S05]  /*1320*/  BRA.U UP1, `(.L_x_17) ;  /* 0x0000001101307547 */ /* 0x000fea000b800000 */
[----:B------:R-:W1:Y:S01]  /*1330*/  LDCU UR13, c[0x0][0x38c] ;  /* 0x00007180ff0d77ac */ /* 0x000e620008000800 */
[----:B------:R-:W2:Y:S01]  /*1340*/  LDC R9, c[0x0][0x370] ;  /* 0x0000dc00ff097b82 */ /* 0x000ea20000000800 */
[----:B------:R-:W-:Y:S01]  /*1350*/  PLOP3.LUT P1, PT, PT, PT, UP2, 0x80, 0x8 ;  /* 0x000000000008781c */ /* 0x000fe20003f2f028 */
[----:B------:R-:W-:Y:S01]  /*1360*/  IMAD.MOV.U32 R15, RZ, RZ, 0x1 ;  /* 0x00000001ff0f7424 */ /* 0x000fe200078e00ff */
[----:B------:R-:W-:Y:S01]  /*1370*/  ISETP.EQ.OR P4, PT, R2, RZ, P5 ;  /* 0x000000ff0200720c */ /* 0x000fe20002f82670 */
[----:B------:R-:W-:Y:S01]  /*1380*/  IMAD.MOV.U32 R14, RZ, RZ, RZ ;  /* 0x000000ffff0e7224 */ /* 0x000fe200078e00ff */
[----:B------:R-:W-:Y:S02]  /*1390*/  PLOP3.LUT P1, PT, P1, PT, PT, 0x8, 0x80 ;  /* 0x000000000080781c */ /* 0x000fe40000f2e170 */
[----:B------:R-:W-:Y:S01]  /*13a0*/  CS2R R12, SRZ ;  /* 0x00000000000c7805 */ /* 0x000fe2000001ff00 */
[----:B------:R-:W-:Y:S01]  /*13b0*/  IMAD.MOV.U32 R10, RZ, RZ, 0x1 ;  /* 0x00000001ff0a7424 */ /* 0x000fe200078e00ff */
[----:B------:R-:W4:Y:S01]  /*13c0*/  LDC R0, c[0x0][0x374] ;  /* 0x0000dd00ff007b82 */ /* 0x000f220000000800 */
[----:B------:R-:W2:Y:S01]  /*13d0*/  LDCU.64 UR22, c[0x0][0x348] ;  /* 0x00006900ff1677ac */ /* 0x000ea20008000a00 */
[----:B------:R-:W-:Y:S01]  /*13e0*/  UMOV UR6, URZ ;  /* 0x000000ff00067c82 */ /* 0x000fe20008000000 */
[----:B-1----:R-:W-:-:S04]  /*13f0*/  UIADD3 UR5, UPT, UPT, UR13, 0x7f, URZ ;  /* 0x0000007f0d057890 */ /* 0x002fc8000fffe0ff */
[----:B------:R-:W-:-:S04]  /*1400*/  USHF.R.S32.HI UR4, URZ, 0x1f, UR5 ;  /* 0x0000001fff047899 */ /* 0x000fc80008011405 */
[----:B------:R-:W-:-:S04]  /*1410*/  ULEA.HI UR4, UR4, UR5, URZ, 0x7 ;  /* 0x0000000504047291 */ /* 0x000fc8000f8f38ff */
[----:B------:R-:W-:Y:S02]  /*1420*/  USHF.R.S32.HI UR15, URZ, 0x7, UR4 ;  /* 0x00000007ff0f7899 */ /* 0x000fe40008011404 */
[----:B------:R-:W-:Y:S02]  /*1430*/  UIADD3 UR4, UPT, UPT, UR13, -0x1, URZ ;  /* 0xffffffff0d047890 */ /* 0x000fe4000fffe0ff */
[----:B------:R-:W-:Y:S02]  /*1440*/  UISETP.LT.U32.AND UP0, UPT, UR15, 0x3, UPT ;  /* 0x000000030f00788c */ /* 0x000fe4000bf01070 */
[----:B------:R-:W-:Y:S02]  /*1450*/  UISETP.GE.U32.AND UP1, UPT, UR4, -0xff, UPT ;  /* 0xffffff010400788c */ /* 0x000fe4000bf26070 */
[----:B------:R-:W-:Y:S02]  /*1460*/  USEL UR14, UR15, 0x3, UP0 ;  /* 0x000000030f0e7887 */ /* 0x000fe40008000000 */
[----:B------:R-:W-:-:S02]  /*1470*/  UIADD3 UR13, UPT, UPT, UR13, 0xfe, URZ ;  /* 0x000000fe0d0d7890 */ /* 0x000fc4000fffe0ff */
[----:B------:R-:W-:Y:S02]  /*1480*/  UIADD3 UR5, UPT, UPT, UR14, -0x1, URZ ;  /* 0xffffffff0e057890 */ /* 0x000fe4000fffe0ff */
[----:B------:R-:W-:-:S03]  /*1490*/  UIADD3 UR7, UPT, UPT, UR15, -UR14, URZ ;  /* 0x8000000e0f077290 */ /* 0x000fc6000fffe0ff */
[----:B------:R-:W-:-:S04]  /*14a0*/  @UP1 UIADD3 UR5, UPT, UPT, UR14, URZ, URZ ;  /* 0x000000ff0e051290 */ /* 0x000fc8000fffe0ff */
[----:B--2---:R-:W-:-:S12]  /*14b0*/  UIADD3 UR5, UPT, UPT, UR5, 0x1, URZ ;  /* 0x0000000105057890 */ /* 0x004fd8000fffe0ff */
.L_x_35:
[----:B------:R-:W-:Y:S01]  /*14c0*/  UISETP.NE.AND UP0, UPT, UR37, URZ, UPT ;  /* 0x000000ff2500728c */ /* 0x000fe2000bf05270 */
[----:B------:R-:W1:Y:S08]  /*14d0*/  S2UR UR37, SR_CgaCtaId ;  /* 0x00000000002579c3 */ /* 0x000e700000008800 */
[----:B------:R-:W-:Y:S05]  /*14e0*/  BRA.U UP0, `(.L_x_18) ;  /* 0x0000000100347547 */ /* 0x000fea000b800000 */
[----:B------:R-:W2:Y:S01]  /*14f0*/  S2R R2, SR_CgaCtaId ;  /* 0x0000000000027919 */ /* 0x000ea20000008800 */
[----:B------:R-:W-:-:S04]  /*1500*/  MOV R3, 0x400 ;  /* 0x0000040000037802 */ /* 0x000fc80000000f00 */
[----:B--2---:R-:W-:Y:S02]  /*1510*/  LEA R3, R2, R3, 0x18 ;  /* 0x0000000302037211 */ /* 0x004fe400078ec0ff */
[----:B------:R-:W-:-:S03]  /*1520*/  SHF.L.U32 R2, R10, 0x1f, RZ ;  /* 0x0000001f0a027819 */ /* 0x000fc600000006ff */
[----:B------:R-:W-:-:S04]  /*1530*/  IMAD R3, R12, 0x8, R3 ;  /* 0x000000080c037824 */ /* 0x000fc800078e0203 */
[----:B------:R-:W2:Y:S02]  /*1540*/  SYNCS.PHASECHK.TRANS64.TRYWAIT P0, [R3+URZ+0xc0], R2 ;  /* 0x0000c002030075a7 */ /* 0x000ea400080011ff */
[----:B--2---:R-:W-:Y:S05]  /*1550*/  @!P0 BRA `(.L_x_19) ;  /* 0x0000004800d48947 */ /* 0x004fea0003800000 */
.L_x_94:
[----:B------:R-:W-:Y:S01]  /*1560*/  VIADD R12, R12, 0x1 ;  /* 0x000000010c0c7836 */ /* 0x000fe20000000000 */
[----:B------:R2:W-:Y:S04]  /*1570*/  SYNCS.ARRIVE.TRANS64.A1T0 RZ, [R3+URZ+0xb0], RZ ;  /* 0x0000b0ff03ff79a7 */ /* 0x0005e800081000ff */
[----:B------:R-:W-:-:S04]  /*1580*/  ISETP.NE.AND P0, PT, R12, 0x2, PT ;  /* 0x000000020c00780c */ /* 0x000fc80003f05270 */
[----:B------:R-:W-:Y:S02]  /*1590*/  SEL R12, R12, RZ, P0 ;  /* 0x000000ff0c0c7207 */ /* 0x000fe40000000000 */
[----:B--2---:R-:W-:-:S04]  /*15a0*/  SEL R3, RZ, 0x1, P0 ;  /* 0x00000001ff037807 */ /* 0x004fc80000000000 */
[----:B------:R-:W-:-:S07]  /*15b0*/  LOP3.LUT R10, R10, R3, RZ, 0x3c, !PT ;  /* 0x000000030a0a7212 */ /* 0x000fce00078e3cff */
.L_x_18:
[----:B------:R-:W-:Y:S01]  /*15c0*/  UMOV UR4, 0x400 ;  /* 0x0000040000047882 */ /* 0x000fe20000000000 */
[----:B------:R-:W-:Y:S01]  /*15d0*/  SHF.L.U32 R2, R15, 0x1f, RZ ;  /* 0x0000001f0f027819 */ /* 0x000fe200000006ff */
[----:B-1----:R-:W-:Y:S01]  /*15e0*/  ULEA UR4, UR37, UR4, 0x18 ;  /* 0x0000000425047291 */ /* 0x002fe2000f8ec0ff */
[----:B------:R-:W-:Y:S01]  /*15f0*/  R2UR UR35, R97 ;  /* 0x00000000612372ca */ /* 0x000fe200000e0000 */
[----:B------:R-:W-:Y:S01]  /*1600*/  UISETP.GE.U32.AND UP0, UPT, UR13, 0xff, UPT ;  /* 0x000000ff0d00788c */ /* 0x000fe2000bf06070 */
[----:B------:R-:W-:Y:S01]  /*1610*/  R2UR UR11, R91 ;  /* 0x000000005b0b72ca */ /* 0x000fe200000e0000 */
[----:B------:R-:W-:Y:S01]  /*1620*/  ULEA UR8, UR6, UR4, 0x3 ;  /* 0x0000000406087291 */ /* 0x000fe2000f8e18ff */
[----:B------:R-:W-:-:S08]  /*1630*/  UMOV UR24, URZ ;  /* 0x000000ff00187c82 */ /* 0x000fd00008000000 */
[----:B------:R1:W2:Y:S01]  /*1640*/  SYNCS.PHASECHK.TRANS64.TRYWAIT P0, [UR8+0x18], R2 ;  /* 0x00001802ff0075a7 */ /* 0x0002a20008001108 */
[----:B------:R-:W-:Y:S02]  /*1650*/  USHF.L.U32 UR35, UR35, 0x6, URZ ;  /* 0x0000000623237899 */ /* 0x000fe400080006ff */
[----:B------:R-:W-:Y:S01]  /*1660*/  USHF.L.U32 UR11, UR11, 0x6, URZ ;  /* 0x000000060b0b7899 */ /* 0x000fe200080006ff */
[----:B------:R-:W-:Y:S11]  /*1670*/  BRA.U !UP0, `(.L_x_20) ;  /* 0x0000000108a47547 */ /* 0x000ff6000b800000 */
[----:B------:R-:W-:Y:S01]  /*1680*/  UMOV UR16, URZ ;  /* 0x000000ff00107c82 */ /* 0x000fe20008000000 */
[----:B------:R-:W-:-:S05]  /*1690*/  UMOV UR17, UR6 ;  /* 0x0000000600117c82 */ /* 0x000fca0008000000 */
.L_x_25:
[----:B-1----:R-:W-:Y:S01]  /*16a0*/  ULEA UR33, UR17, UR4, 0x3 ;  /* 0x0000000411217291 */ /* 0x002fe2000f8e18ff */
[----:B--2---:R-:W-:Y:S01]  /*16b0*/  @!P5 MOV R3, 0x4000 ;  /* 0x000040000003d802 */ /* 0x004fe20000000f00 */
[----:B--2---:R-:W-:Y:S10]  /*16c0*/  @P0 BRA `(.L_x_21) ;  /* 0x00000000000c0947 */ /* 0x004ff40003800000 */
[----:B------:R-:W-:-:S04]  /*16d0*/  SHF.L.U32 R5, R15, 0x1f, RZ ;  /* 0x0000001f0f057819 */ /* 0x000fc800000006ff */
[----:B------:R-:W2:Y:S02]  /*16e0*/  SYNCS.PHASECHK.TRANS64.TRYWAIT P0, [UR33+0x18], R5 ;  /* 0x00001805ff0075a7 */ /* 0x000ea40008001121 */
[----:B--2---:R-:W-:Y:S05]  /*16f0*/  @!P0 BRA `(.L_x_22) ;  /* 0x0000004800808947 */ /* 0x004fea0003800000 */
.L_x_21:
[----:B------:R2:W-:Y:S01]  /*1700*/  @!P5 SYNCS.ARRIVE.TRANS64 RZ, [UR33], R3 ;  /* 0x00000003ffffd9a7 */ /* 0x0005e20008000021 */
[----:B------:R-:W-:Y:S04]  /*1710*/  BSSY.RECONVERGENT B0, `(.L_x_23) ;  /* 0x0000003000007945 */ /* 0x000fe80003800200 */
[----:B------:R-:W-:Y:S05]  /*1720*/  @P4 BRA `(.L_x_24) ;  /* 0x0000000000044947 */ /* 0x000fea0003800000 */
[----:B------:R-:W-:Y:S05]  /*1730*/  BPT.TRAP 0x1 ;  /* 0x000000040000795c */ /* 0x000fea0000300000 */
.L_x_24:
[----:B------:R-:W-:Y:S05]  /*1740*/  BSYNC.RECONVERGENT B0 ;  /* 0x0000000000007941 */ /* 0x000fea0003800200 */
.L_x_23:
[----:B------:R-:W-:Y:S02]  /*1750*/  UIADD3 UR6, UPT, UPT, UR17, 0x1, URZ ;  /* 0x0000000111067890 */ /* 0x000fe4000fffe0ff */
[----:B------:R-:W-:Y:S02]  /*1760*/  UIADD3 UR26, UP1, UPT, UR22, 0x80, URZ ;  /* 0x00000080161a7890 */ /* 0x000fe4000ff3e0ff */
[----:B------:R-:W-:Y:S02]  /*1770*/  UISETP.NE.AND UP0, UPT, UR6, 0x3, UPT ;  /* 0x000000030600788c */ /* 0x000fe4000bf05270 */
[----:B------:R-:W-:Y:S02]  /*1780*/  USHF.L.U32 UR34, UR16, 0x7, URZ ;  /* 0x0000000710227899 */ /* 0x000fe400080006ff */
[----:B------:R-:W-:Y:S02]  /*1790*/  USEL UR9, URZ, 0x1, UP0 ;  /* 0x00000001ff097887 */ /* 0x000fe40008000000 */
[----:B------:R-:W-:-:S02]  /*17a0*/  USEL UR6, UR6, URZ, UP0 ;  /* 0x000000ff06067287 */ /* 0x000fc40008000000 */
[----:B------:R-:W-:Y:S02]  /*17b0*/  UIADD3 UR20, UP0, UPT, UR22, 0x180, URZ ;  /* 0x0000018016147890 */ /* 0x000fe4000ff1e0ff */
[----:B------:R-:W-:Y:S01]  /*17c0*/  ULEA UR8, UR6, UR4, 0x3 ;  /* 0x0000000406087291 */ /* 0x000fe2000f8e18ff */
[----:B------:R-:W-:Y:S01]  /*17d0*/  LOP3.LUT R15, R15, UR9, RZ, 0x3c, !PT ;  /* 0x000000090f0f7c12 */ /* 0x000fe2000f8e3cff */
[----:B------:R-:W-:Y:S02]  /*17e0*/  UIADD3.X UR27, UPT, UPT, URZ, UR23, URZ, UP1, !UPT ;  /* 0x00000017ff1b7290 */ /* 0x000fe40008ffe4ff */
[----:B------:R-:W-:Y:S01]  /*17f0*/  UIADD3.X UR21, UPT, UPT, URZ, UR23, URZ, UP0, !UPT ;  /* 0x00000017ff157290 */ /* 0x000fe200087fe4ff */
[----:B-1----:R-:W-:Y:S01]  /*1800*/  SHF.L.U32 R2, R15, 0x1f, RZ ;  /* 0x0000001f0f027819 */ /* 0x002fe200000006ff */
[----:B------:R-:W-:Y:S01]  /*1810*/  UMOV UR18, 0x0 ;  /* 0x0000000000127882 */ /* 0x000fe20000000000 */
[----:B------:R-:W-:Y:S01]  /*1820*/  UMOV UR19, 0x10000000 ;  /* 0x1000000000137882 */ /* 0x000fe20000000000 */
[----:B------:R-:W-:Y:S01]  /*1830*/  UMOV UR12, UR36 ;  /* 0x00000024000c7c82 */ /* 0x000fe20008000000 */
[----:B------:R1:W1:Y:S01]  /*1840*/  SYNCS.PHASECHK.TRANS64.TRYWAIT P0, [UR8+0x18], R2 ;  /* 0x00001802ff0075a7 */ /* 0x0002620008001108 */
[----:B------:R-:W-:Y:S01]  /*1850*/  ULEA UR8, UR17, UR4, 0xd ;  /* 0x0000000411087291 */ /* 0x000fe2000f8e68ff */
[----:B------:R-:W-:Y:S01]  /*1860*/  UMOV UR9, UR33 ;  /* 0x0000002100097c82 */ /* 0x000fe20008000000 */
[----:B------:R-:W-:-:S02]  /*1870*/  UMOV UR10, UR34 ;  /* 0x00000022000a7c82 */ /* 0x000fc40008000000 */
[----:B------:R-:W-:Y:S02]  /*1880*/  UIADD3 UR32, UPT, UPT, UR8, 0x2400, URZ ;  /* 0x0000240008207890 */ /* 0x000fe4000fffe0ff */
[----:B------:R-:W-:Y:S02]  /*1890*/  UIADD3 UR8, UPT, UPT, UR8, 0x8400, URZ ;  /* 0x0000840008087890 */ /* 0x000fe4000fffe0ff */
[----:B------:R-:W-:Y:S01]  /*18a0*/  UIADD3 UR16, UPT, UPT, UR16, 0x1, URZ ;  /* 0x0000000110107890 */ /* 0x000fe2000fffe0ff */
[----:B------:R-:W-:Y:S01]  /*18b0*/  UMOV UR24, UR5 ;  /* 0x0000000500187c82 */ /* 0x000fe20008000000 */
[----:B------:R-:W-:Y:S02]  /*18c0*/  UMOV UR17, UR6 ;  /* 0x0000000600117c82 */ /* 0x000fe40008000000 */
[----:B------:R-:W-:Y:S01]  /*18d0*/  UISETP.NE.AND UP0, UPT, UR16, UR5, UPT ;  /* 0x000000051000728c */ /* 0x000fe2000bf05270 */
[----:B------:R1:W-:Y:S02]  /*18e0*/  UTMALDG.3D [UR32], [UR26], desc[UR18] ;  /* 0x000012201a0075b4 */ /* 0x0003e40008011000 */
[----:B------:R1:W-:Y:S06]  /*18f0*/  UTMALDG.3D [UR8], [UR20], desc[UR18] ;  /* 0x00001208140075b4 */ /* 0x0003ec0008011000 */
[----:B------:R-:W-:Y:S05]  /*1900*/  BRA.U UP0, `(.L_x_25) ;  /* 0xfffffffd00647547 */ /* 0x000fea000b83ffff */
.L_x_20:
[----:B-1----:R-:W-:Y:S01]  /*1910*/  ULEA UR8, UR6, UR4, 0x3 ;  /* 0x0000000406087291 */ /* 0x002fe2000f8e18ff */
[----:B------:R-:W-:Y:S01]  /*1920*/  SHF.L.U32 R2, R15, 0x1f, RZ ;  /* 0x0000001f0f027819 */ /* 0x000fe200000006ff */
[----:B------:R-:W-:Y:S01]  /*1930*/  @!P1 SYNCS.ARRIVE.TRANS64.A1T0 RZ, [UR4+0x48], RZ ;  /* 0x000048ffffff99a7 */ /* 0x000fe20008100004 */
[----:B------:R-:W-:-:S06]  /*1940*/  UISETP.GT.AND UP0, UPT, UR15, UR14, UPT ;  /* 0x0000000e0f00728c */ /* 0x000fcc000bf04270 */
[----:B--2---:R1:W2:Y:S03]  /*1950*/  SYNCS.PHASECHK.TRANS64.TRYWAIT P0, [UR8+0x18], R2 ;  /* 0x00001802ff0075a7 */ /* 0x0042a60008001108 */
[----:B------:R-:W-:Y:S05]  /*1960*/  BRA.U !UP0, `(.L_x_26) ;  /* 0x0000000108a87547 */ /* 0x000fea000b800000 */
[----:B------:R-:W-:Y:S01]  /*1970*/  UIADD3 UR21, UPT, UPT, UR7, UR24, URZ ;  /* 0x0000001807157290 */ /* 0x000fe2000fffe0ff */
[----:B------:R-:W-:-:S11]  /*1980*/  UMOV UR25, UR6 ;  /* 0x0000000600197c82 */ /* 0x000fd60008000000 */
.L_x_31:
[----:B-1----:R-:W-:Y:S01]  /*1990*/  ULEA UR17, UR25, UR4, 0x3 ;  /* 0x0000000419117291 */ /* 0x002fe2000f8e18ff */
[----:B--2---:R-:W-:Y:S01]  /*19a0*/  @!P5 MOV R3, 0x4000 ;  /* 0x000040000003d802 */ /* 0x004fe20000000f00 */
[----:B--2---:R-:W-:Y:S10]  /*19b0*/  @P0 BRA `(.L_x_27) ;  /* 0x00000000000c0947 */ /* 0x004ff40003800000 */
[----:B------:R-:W-:-:S04]  /*19c0*/  SHF.L.U32 R5, R15, 0x1f, RZ ;  /* 0x0000001f0f057819 */ /* 0x000fc800000006ff */
[----:B------:R-:W2:Y:S02]  /*19d0*/  SYNCS.PHASECHK.TRANS64.TRYWAIT P0, [UR17+0x18], R5 ;  /* 0x00001805ff0075a7 */ /* 0x000ea40008001111 */
[----:B--2---:R-:W-:Y:S05]  /*19e0*/  @!P0 BRA `(.L_x_28) ;  /* 0x0000004400dc8947 */ /* 0x004fea0003800000 */
.L_x_27:
[----:B------:R2:W-:Y:S01]  /*19f0*/  @!P5 SYNCS.ARRIVE.TRANS64 RZ, [UR17], R3 ;  /* 0x00000003ffffd9a7 */ /* 0x0005e20008000011 */
[----:B------:R-:W-:Y:S04]  /*1a00*/  BSSY.RECONVERGENT B0, `(.L_x_29) ;  /* 0x0000003000007945 */ /* 0x000fe80003800200 */
[----:B------:R-:W-:Y:S05]  /*1a10*/  @P4 BRA `(.L_x_30) ;  /* 0x0000000000044947 */ /* 0x000fea0003800000 */
[----:B------:R-:W-:Y:S05]  /*1a20*/  BPT.TRAP 0x1 ;  /* 0x000000040000795c */ /* 0x000fea0000300000 */
.L_x_30:
[----:B------:R-:W-:Y:S05]  /*1a30*/  BSYNC.RECONVERGENT B0 ;  /* 0x0000000000007941 */ /* 0x000fea0003800200 */
.L_x_29:
        /* <DEDUP_REMOVED lines=20> */
[----:B------:R-:W-:Y:S01]  /*1b80*/  UIADD3 UR8, UPT, UPT, UR8, 0x8400, URZ ;  /* 0x0000840008087890 */ /* 0x000fe2000fffe0ff */
[----:B------:R-:W-:Y:S01]  /*1b90*/  UMOV UR9, UR17 ;  /* 0x0000001100097c82 */ /* 0x000fe20008000000 */
[----:B------:R-:W-:Y:S01]  /*1ba0*/  UMOV UR10, UR18 ;  /* 0x00000012000a7c82 */ /* 0x000fe20008000000 */
[----:B------:R-:W-:Y:S01]  /*1bb0*/  UIADD3 UR24, UPT, UPT, UR24, 0x1, URZ ;  /* 0x0000000118187890 */ /* 0x000fe2000fffe0ff */
[----:B------:R-:W-:-:S03]  /*1bc0*/  UMOV UR25, UR6 ;  /* 0x0000000600197c82 */ /* 0x000fc60008000000 */
[----:B------:R1:W-:Y:S01]  /*1bd0*/  UTMALDG.3D [UR16], [UR30], desc[UR26] ;  /* 0x00001a101e0075b4 */ /* 0x0003e20008011000 */
[----:B------:R-:W-:Y:S01]  /*1be0*/  UISETP.NE.AND UP0, UPT, UR24, UR21, UPT ;  /* 0x000000151800728c */ /* 0x000fe2000bf05270 */
[----:B------:R1:W-:Y:S08]  /*1bf0*/  UTMALDG.3D [UR8], [UR28], desc[UR26] ;  /* 0x00001a081c0075b4 */ /* 0x0003f00008011000 */
[----:B------:R-:W-:Y:S05]  /*1c00*/  BRA.U UP0, `(.L_x_31) ;  /* 0xfffffffd00607547 */ /* 0x000fea000b83ffff */
.L_x_26:
[C---:B-1----:R-:W-:Y:S01]  /*1c10*/  LEA R2, R14.reuse, UR4, 0x3 ;  /* 0x000000040e027c11 */ /* 0x042fe2000f8e18ff */
[----:B------:R-:W-:Y:S01]  /*1c20*/  NOP ;  /* 0x0000000000007918 */ /* 0x000fe20000000000 */
[----:B--2---:R-:W-:Y:S02]  /*1c30*/  SHF.L.U32 R3, R13, 0x1f, RZ ;  /* 0x0000001f0d037819 */ /* 0x004fe400000006ff */
[----:B------:R-:W-:Y:S02]  /*1c40*/  LEA R4, R14, UR4, 0x4 ;  /* 0x000000040e047c11 */ /* 0x000fe4000f8e20ff */
[----:B------:R-:W1:Y:S02]  /*1c50*/  SYNCS.PHASECHK.TRANS64.TRYWAIT P0, [R2+URZ+0x50], R3 ;  /* 0x00005003020075a7 */ /* 0x000e6400080011ff */
[----:B-1----:R-:W-:Y:S05]  /*1c60*/  @!P0 BRA `(.L_x_32) ;  /* 0x0000004400548947 */ /* 0x002fea0003800000 */
.L_x_97:
[----:B------:R-:W2:Y:S01]  /*1c70*/  LDS.128 R4, [R4+0xe0] ;  /* 0x0000e00004047984 */ /* 0x000ea20000000c00 */
[----:B---3--:R-:W-:Y:S01]  /*1c80*/  ISETP.GE.AND P0, PT, R40, 0x1, PT ;  /* 0x000000012800780c */ /* 0x008fe20003f06270 */
[----:B-1----:R-:W-:Y:S01]  /*1c90*/  VIADD R2, R2, 0x60 ;  /* 0x0000006002027836 */ /* 0x002fe20000000000 */
[----:B------:R-:W-:Y:S01]  /*1ca0*/  @!PT LDS RZ, [RZ] ;  /* 0x00000000fffff984 */ /* 0x000fe20000000800 */
[----:B------:R-:W-:Y:S01]  /*1cb0*/  @!PT LDS RZ, [RZ] ;  /* 0x00000000fffff984 */ /* 0x000fe20000000800 */
[----:B------:R-:W-:Y:S01]  /*1cc0*/  @!PT LDS RZ, [RZ] ;  /* 0x00000000fffff984 */ /* 0x000fe20000000800 */
[----:B------:R-:W-:Y:S01]  /*1cd0*/  @!PT LDS RZ, [RZ] ;  /* 0x00000000fffff984 */ /* 0x000fe20000000800 */
[----:B------:R1:W-:Y:S06]  /*1ce0*/  MEMBAR.ALL.CTA ;  /* 0x0000000000007992 */ /* 0x0003ec0000008000 */
[----:B-1----:R-:W1:Y:S01]  /*1cf0*/  FENCE.VIEW.ASYNC.S ;  /* 0x00000000000073c6 */ /* 0x002e620000000000 */
[----:B------:R-:W-:-:S04]  /*1d00*/  PRMT R2, RZ, 0x654, R2 ;  /* 0x00000654ff027816 */ /* 0x000fc80000000002 */
[----:B-1----:R1:W-:Y:S01]  /*1d10*/  SYNCS.ARRIVE.TRANS64.RED.A1T0 RZ, [R2+URZ], RZ ;  /* 0x000000ff02ff79a7 */ /* 0x0023e200081004ff */
[----:B--2---:R-:W-:-:S13]  /*1d20*/  LOP3.LUT P2, RZ, R6, 0x1, RZ, 0xc0, !PT ;  /* 0x0000000106ff7812 */ /* 0x004fda000784c0ff */
[----:B------:R-:W-:Y:S01]  /*1d30*/  @P2 SHF.R.U32.HI R3, RZ, 0x10, R5 ;  /* 0x00000010ff032819 */ /* 0x000fe20000011605 */
[----:B------:R-:W-:Y:S01]  /*1d40*/  VOTEU.ANY UP0, P2 ;  /* 0x0000000000ff7886 */ /* 0x000fe20001000100 */
[----:B------:R-:W-:Y:S02]  /*1d50*/  @P2 MOV R11, R4 ;  /* 0x00000004000b2202 */ /* 0x000fe40000000f00 */
[----:B------:R-:W-:Y:S02]  /*1d60*/  @P2 R2UR.BROADCAST UR8, R3 ;  /* 0x00000000030822ca */ /* 0x000fe400008e0000 */
[----:B------:R-:W-:-:S11]  /*1d70*/  @P2 LOP3.LUT R8, R5, 0xffff, RZ, 0xc0, !PT ;  /* 0x0000ffff05082812 */ /* 0x000fd600078ec0ff */
[----:B------:R-:W-:Y:S01]  /*1d80*/  @UP0 UMOV UR36, UR8 ;  /* 0x0000000800240c82 */ /* 0x000fe20008000000 */
[----:B-1----:R-:W-:Y:S05]  /*1d90*/  @!P0 BRA `(.L_x_33) ;  /* 0x0000000000b88947 */ /* 0x002fea0003800000 */
[----:B------:R-:W4:Y:S01]  /*1da0*/  LDC.64 R4, c[0x0][0xb18] ;  /* 0x0002c600ff047b82 */ /* 0x000f220000000a00 */
[----:B------:R-:W-:-:S07]  /*1db0*/  ISETP.NE.AND P3, PT, R40, 0x1, PT ;  /* 0x000000012800780c */ /* 0x000fce0003f65270 */
[----:B------:R-:W1:Y:S08]  /*1dc0*/  LDC.64 R6, c[0x0][0xb10] ;  /* 0x0002c400ff067b82 */ /* 0x000e700000000a00 */
[----:B------:R-:W2:Y:S08]  /*1dd0*/  LDC R16, c[0x0][0xb20] ;  /* 0x0002c800ff107b82 */ /* 0x000eb00000000800 */
[----:B------:R-:W3:Y:S01]  /*1de0*/  LDC R18, c[0x0][0xb0c] ;  /* 0x0002c300ff127b82 */ /* 0x000ee20000000800 */
[----:B----4-:R-:W-:Y:S01]  /*1df0*/  IMAD.HI.U32 R17, R0, R5, RZ ;  /* 0x0000000500117227 */ /* 0x010fe200078e00ff */
[----:B------:R-:W-:-:S03]  /*1e00*/  ISETP.NE.AND P0, PT, R4, 0x1, PT ;  /* 0x000000010400780c */ /* 0x000fc60003f05270 */
[----:B------:R-:W-:-:S03]  /*1e10*/  IMAD.HI.U32 R5, R8, R5, RZ ;  /* 0x0000000508057227 */ /* 0x000fc600078e00ff */
[----:B------:R-:W4:Y:S01]  /*1e20*/  LDC.64 R2, c[0x0][0xb28] ;  /* 0x0002ca00ff027b82 */ /* 0x000f220000000a00 */
[----:B-1----:R-:W-:-:S04]  /*1e30*/  IMAD.HI.U32 R20, R9, R6, RZ ;  /* 0x0000000609147227 */ /* 0x002fc800078e00ff */
[----:B------:R-:W-:Y:S01]  /*1e40*/  IMAD.HI.U32 R22, R11, R6, RZ ;  /* 0x000000060b167227 */ /* 0x000fe200078e00ff */
[----:B------:R-:W-:Y:S02]  /*1e50*/  SHF.R.U32.HI R20, RZ, R7, R20 ;  /* 0x00000007ff147219 */ /* 0x000fe40000011614 */
[-C--:B--2---:R-:W-:Y:S02]  /*1e60*/  SHF.R.U32.HI R17, RZ, R16.reuse, R17 ;  /* 0x00000010ff117219 */ /* 0x084fe40000011611 */
[----:B------:R-:W-:Y:S02]  /*1e70*/  SHF.R.U32.HI R5, RZ, R16, R5 ;  /* 0x00000010ff057219 */ /* 0x000fe40000011605 */
[----:B------:R-:W-:Y:S02]  /*1e80*/  SEL R17, R0, R17, !P0 ;  /* 0x0000001100117207 */ /* 0x000fe40004000000 */
[----:B------:R-:W-:Y:S02]  /*1e90*/  SHF.R.U32.HI R22, RZ, R7, R22 ;  /* 0x00000007ff167219 */ /* 0x000fe40000011616 */
[----:B---3--:R-:W-:-:S02]  /*1ea0*/  ISETP.NE.AND P1, PT, R18, 0x1, PT ;  /* 0x000000011200780c */ /* 0x008fc40003f25270 */
[----:B------:R-:W-:Y:S02]  /*1eb0*/  SEL R5, R8, R5, !P0 ;  /* 0x0000000508057207 */ /* 0x000fe40004000000 */
[----:B------:R-:W-:Y:S02]  /*1ec0*/  SEL R19, R9, R20, !P1 ;  /* 0x0000001409137207 */ /* 0x000fe40004800000 */
[----:B------:R-:W-:Y:S01]  /*1ed0*/  SEL R7, R11, R22, !P1 ;  /* 0x000000160b077207 */ /* 0x000fe20004800000 */
[----:B----4-:R-:W-:-:S04]  /*1ee0*/  IMAD.HI.U32 R20, R17, R2, RZ ;  /* 0x0000000211147227 */ /* 0x010fc800078e00ff */
[----:B------:R-:W-:Y:S01]  /*1ef0*/  IMAD.HI.U32 R6, R19, R2, RZ ;  /* 0x0000000213067227 */ /* 0x000fe200078e00ff */
[----:B------:R-:W-:-:S04]  /*1f00*/  @P3 SHF.R.U32.HI R17, RZ, R3, R20 ;  /* 0x00000003ff113219 */ /* 0x000fc80000011614 */
[----:B------:R-:W-:Y:S01]  /*1f10*/  @P3 SHF.R.U32.HI R19, RZ, R3, R6 ;  /* 0x00000003ff133219 */ /* 0x000fe20000011606 */
[----:B------:R-:W-:-:S04]  /*1f20*/  IMAD R17, R40, R17, RZ ;  /* 0x0000001128117224 */ /* 0x000fc800078e02ff */
[----:B------:R-:W-:Y:S01]  /*1f30*/  IMAD R6, R40, R19, RZ ;  /* 0x0000001328067224 */ /* 0x000fe200078e02ff */
[C---:B------:R-:W-:Y:S02]  /*1f40*/  ISETP.GE.AND P0, PT, R5.reuse, R17, PT ;  /* 0x000000110500720c */ /* 0x040fe40003f06270 */
[----:B------:R-:W-:Y:S02]  /*1f50*/  IADD3 R17, PT, PT, -R5, RZ, RZ ;  /* 0x000000ff05117210 */ /* 0x000fe40007ffe1ff */
[----:B------:R-:W-:Y:S01]  /*1f60*/  ISETP.GE.OR P0, PT, R7, R6, P0 ;  /* 0x000000060700720c */ /* 0x000fe20000706670 */
[----:B------:R-:W-:-:S04]  /*1f70*/  IMAD.HI.U32 R6, R5, R2, RZ ;  /* 0x0000000205067227 */ /* 0x000fc800078e00ff */
[----:B------:R-:W-:Y:S01]  /*1f80*/  IMAD R8, R4, R17, R8 ;  /* 0x0000001104087224 */ /* 0x000fe200078e0208 */
[----:B------:R-:W-:-:S04]  /*1f90*/  SHF.R.U32.HI R6, RZ, R3, R6 ;  /* 0x00000003ff067219 */ /* 0x000fc80000011606 */
[----:B------:R-:W-:-:S03]  /*1fa0*/  SEL R6, R5, R6, !P3 ;  /* 0x0000000605067207 */ /* 0x000fc60005800000 */
[----:B------:R-:W-:-:S04]  /*1fb0*/  @!P0 IMAD.HI.U32 R16, R7, R2, RZ ;  /* 0x0000000207108227 */ /* 0x000fc800078e00ff */
[----:B------:R-:W-:Y:S01]  /*1fc0*/  IMAD.MOV R2, RZ, RZ, -R6 ;  /* 0x000000ffff027224 */ /* 0x000fe200078e0a06 */
[----:B------:R-:W-:-:S03]  /*1fd0*/  @!P0 SHF.R.U32.HI R16, RZ, R3, R16 ;  /* 0x00000003ff108219 */ /* 0x000fc60000011610 */
[----:B------:R-:W-:Y:S01]  /*1fe0*/  IMAD R2, R40, R2, R5 ;  /* 0x0000000228027224 */ /* 0x000fe200078e0205 */
[----:B------:R-:W-:-:S05]  /*1ff0*/  @!P0 SEL R3, R7, R16, !P3 ;  /* 0x0000001007038207 */ /* 0x000fca0005800000 */
[--C-:B------:R-:W-:Y:S02]  /*2000*/  @!P0 IMAD.IADD R6, R6, 0x1, -R3.reuse ;  /* 0x0000000106068824 */ /* 0x100fe400078e0a03 */
[----:B------:R-:W-:Y:S01]  /*2010*/  @!P0 IMAD R3, R2, R19, R3 ;  /* 0x0000001302038224 */ /* 0x000fe200078e0203 */
[----:B------:R-:W-:Y:S01]  /*2020*/  IADD3 R2, PT, PT, -R7, RZ, RZ ;  /* 0x000000ff07027210 */ /* 0x000fe20007ffe1ff */
[----:B------:R-:W-:Y:S02]  /*2030*/  @!P0 IMAD R5, R40, R6, R7 ;  /* 0x0000000628058224 */ /* 0x000fe400078e0207 */
[----:B------:R-:W-:Y:S02]  /*2040*/  @!P0 IMAD.MOV.U32 R7, RZ, RZ, R3 ;  /* 0x000000ffff078224 */ /* 0x000fe400078e0003 */
[----:B------:R-:W-:Y:S02]  /*2050*/  IMAD R2, R18, R2, R11 ;  /* 0x0000000212027224 */ /* 0x000fe400078e020b */
[----:B------:R-:W-:-:S02]  /*2060*/  IMAD R8, R5, R4, R8 ;  /* 0x0000000405087224 */ /* 0x000fc400078e0208 */
[----:B------:R-:W-:Y:S02]  /*2070*/  IMAD R11, R7, R18, R2 ;  /* 0x00000012070b7224 */ /* 0x000fe400078e0202 */
.L_x_33:
[----:B------:R-:W1:Y:S02]  /*2080*/  LDCU UR8, c[0x0][0xb30] ;  /* 0x00016600ff0877ac */ /* 0x000e640008000800 */
[----:B-1----:R-:W-:-:S09]  /*2090*/  UISETP.NE.AND UP0, UPT, UR8, 0x1, UPT ;  /* 0x000000010800788c */ /* 0x002fd2000bf05270 */
[----:B------:R-:W-:Y:S05]  /*20a0*/  BRA.U UP0, `(.L_x_34) ;  /* 0x0000000100407547 */ /* 0x000fea000b800000 */
[----:B------:R-:W1:Y:S08]  /*20b0*/  LDC.64 R4, c[0x0][0xb10] ;  /* 0x0002c400ff047b82 */ /* 0x000e700000000a00 */
[----:B------:R-:W2:Y:S08]  /*20c0*/  LDC.64 R2, c[0x0][0xb18] ;  /* 0x0002c600ff027b82 */ /* 0x000eb00000000a00 */
[----:B------:R-:W3:Y:S08]  /*20d0*/  LDC R6, c[0x0][0xb20] ;  /* 0x0002c800ff067b82 */ /* 0x000ef00000000800 */
[----:B------:R-:W4:Y:S01]  /*20e0*/  LDC R16, c[0x0][0xb0c] ;  /* 0x0002c300ff107b82 */ /* 0x000f220000000800 */
[----:B-1----:R-:W-:-:S05]  /*20f0*/  IMAD.HI.U32 R4, R11, R4, RZ ;  /* 0x000000040b047227 */ /* 0x002fca00078e00ff */
[----:B------:R-:W-:Y:S01]  /*2100*/  SHF.R.U32.HI R4, RZ, R5, R4 ;  /* 0x00000005ff047219 */ /* 0x000fe20000011604 */
[----:B--2---:R-:W-:Y:S01]  /*2110*/  IMAD.HI.U32 R3, R8, R3, RZ ;  /* 0x0000000308037227 */ /* 0x004fe200078e00ff */
[----:B------:R-:W-:-:S04]  /*2120*/  ISETP.NE.AND P0, PT, R2, 0x1, PT ;  /* 0x000000010200780c */ /* 0x000fc80003f05270 */
[----:B---3--:R-:W-:-:S04]  /*2130*/  SHF.R.U32.HI R3, RZ, R6, R3 ;  /* 0x00000006ff037219 */ /* 0x008fc80000011603 */
[----:B------:R-:W-:Y:S02]  /*2140*/  SEL R3, R8, R3, !P0 ;  /* 0x0000000308037207 */ /* 0x000fe40004000000 */
[----:B----4-:R-:W-:-:S04]  /*2150*/  ISETP.NE.AND P1, PT, R16, 0x1, PT ;  /* 0x000000011000780c */ /* 0x010fc80003f25270 */
[----:B------:R-:W-:-:S05]  /*2160*/  SEL R4, R11, R4, !P1 ;  /* 0x000000040b047207 */ /* 0x000fca0004800000 */
[----:B------:R-:W-:Y:S02]  /*2170*/  IMAD.IADD R5, R3, 0x1, -R4 ;  /* 0x0000000103057824 */ /* 0x000fe400078e0a04 */
[----:B------:R-:W-:Y:S02]  /*2180*/  IMAD.IADD R3, R4, 0x1, -R3 ;  /* 0x0000000104037824 */ /* 0x000fe400078e0a03 */
[----:B------:R-:W-:Y:S02]  /*2190*/  IMAD R11, R5, R16, R11 ;  /* 0x00000010050b7224 */ /* 0x000fe400078e020b */
[----:B------:R-:W-:-:S07]  /*21a0*/  IMAD R8, R3, R2, R8 ;  /* 0x0000000203087224 */ /* 0x000fce00078e0208 */
.L_x_34:
[----:B------:R-:W-:Y:S01]  /*21b0*/  VIADD R14, R14, 0x1 ;  /* 0x000000010e0e7836 */ /* 0x000fe20000000000 */
[----:B------:R-:W-:Y:S01]  /*21c0*/  PLOP3.LUT P1, PT, PT, PT, PT, 0x80, 0x8 ;  /* 0x000000000008781c */ /* 0x000fe20003f2f070 */
[----:B------:R-:W-:Y:S02]  /*21d0*/  IMAD.IADD R97, R11, 0x1, R90 ;  /* 0x000000010b617824 */ /* 0x000fe400078e025a */
[----:B------:R-:W-:Y:S01]  /*21e0*/  IMAD.IADD R91, R8, 0x1, R79 ;  /* 0x00000001085b7824 */ /* 0x000fe200078e024f */
[----:B------:R-:W-:-:S04]  /*21f0*/  ISETP.NE.AND P0, PT, R14, 0x2, PT ;  /* 0x000000020e00780c */ /* 0x000fc80003f05270 */
[----:B------:R-:W-:Y:S02]  /*2200*/  SEL R2, RZ, 0x1, P0 ;  /* 0x00000001ff027807 */ /* 0x000fe40000000000 */
[----:B------:R-:W-:Y:S02]  /*2210*/  SEL R14, R14, RZ, P0 ;  /* 0x000000ff0e0e7207 */ /* 0x000fe40000000000 */
[----:B------:R-:W-:Y:S01]  /*2220*/  LOP3.LUT R13, R13, R2, RZ, 0x3c, !PT ;  /* 0x000000020d0d7212 */ /* 0x000fe200078e3cff */
[----:B------:R-:W-:Y:S06]  /*2230*/  @P2 BRA `(.L_x_35) ;  /* 0xfffffff000a02947 */ /* 0x000fec000383ffff */
[----:B------:R-:W-:Y:S01]  /*2240*/  UIADD3 UR4, UPT, UPT, UR4, 0x18, URZ ;  /* 0x0000001804047890 */ /* 0x000fe2000fffe0ff */
[----:B------:R-:W-:-:S03]  /*2250*/  SHF.L.U32 R3, R15, 0x1f, RZ ;  /* 0x0000001f0f037819 */ /* 0x000fc600000006ff */
[----:B------:R-:W-:-:S09]  /*2260*/  ULEA UR5, UR6, UR4, 0x3 ;  /* 0x0000000406057291 */ /* 0x000fd2000f8e18ff */
[----:B------:R-:W1:Y:S02]  /*2270*/  SYNCS.PHASECHK.TRANS64.TRYWAIT P0, [UR5], R3 ;  /* 0x00000003ff0075a7 */ /* 0x000e640008001105 */
[----:B-1----:R-:W-:Y:S05]  /*2280*/  @!P0 BRA `(.L_x_36) ;  /* 0x0000003c00e08947 */ /* 0x002fea0003800000 */
.L_x_99:
[----:B------:R-:W-:-:S04]  /*2290*/  UIADD3 UR6, UPT, UPT, UR6, 0x1, URZ ;  /* 0x0000000106067890 */ /* 0x000fc8000fffe0ff */
[----:B------:R-:W-:-:S04]  /*22a0*/  UISETP.NE.AND UP0, UPT, UR6, 0x3, UPT ;  /* 0x000000030600788c */ /* 0x000fc8000bf05270 */
[----:B------:R-:W-:Y:S02]  /*22b0*/  USEL UR7, URZ, 0x1, UP0 ;  /* 0x00000001ff077887 */ /* 0x000fe40008000000 */
[----:B------:R-:W-:-:S04]  /*22c0*/  USEL UR6, UR6, URZ, UP0 ;  /* 0x000000ff06067287 */ /* 0x000fc80008000000 */
[----:B------:R-:W-:Y:S01]  /*22d0*/  ULEA UR5, UR6, UR4, 0x3 ;  /* 0x0000000406057291 */ /* 0x000fe2000f8e18ff */
[----:B------:R-:W-:-:S04]  /*22e0*/  LOP3.LUT R15, R15, UR7, RZ, 0x3c, !PT ;  /* 0x000000070f0f7c12 */ /* 0x000fc8000f8e3cff */
[----:B-1----:R-:W-:-:S04]  /*22f0*/  SHF.L.U32 R3, R15, 0x1f, RZ ;  /* 0x0000001f0f037819 */ /* 0x002fc800000006ff */
[----:B------:R-:W1:Y:S02]  /*2300*/  SYNCS.PHASECHK.TRANS64.TRYWAIT P0, [UR5], R3 ;  /* 0x00000003ff0075a7 */ /* 0x000e640008001105 */
[----:B-1----:R-:W-:Y:S05]  /*2310*/  @!P0 BRA `(.L_x_37) ;  /* 0x0000003c00d48947 */ /* 0x002fea0003800000 */
.L_x_101:
[----:B------:R-:W-:-:S04]  /*2320*/  UIADD3 UR6, UPT, UPT, UR6, 0x1, URZ ;  /* 0x0000000106067890 */ /* 0x000fc8000fffe0ff */
[----:B------:R-:W-:-:S04]  /*2330*/  UISETP.NE.AND UP0, UPT, UR6, 0x3, UPT ;  /* 0x000000030600788c */ /* 0x000fc8000bf05270 */
[----:B------:R-:W-:Y:S02]  /*2340*/  USEL UR5, URZ, 0x1, UP0 ;  /* 0x00000001ff057887 */ /* 0x000fe40008000000 */
[----:B------:R-:W-:-:S04]  /*2350*/  USEL UR6, UR6, URZ, UP0 ;  /* 0x000000ff06067287 */ /* 0x000fc80008000000 */
[----:B------:R-:W-:Y:S01]  /*2360*/  ULEA UR6, UR6, UR4, 0x3 ;  /* 0x0000000406067291 */ /* 0x000fe2000f8e18ff */
[----:B-1----:R-:W-:-:S04]  /*2370*/  LOP3.LUT R3, R15, UR5, RZ, 0x3c, !PT ;  /* 0x000000050f037c12 */ /* 0x002fc8000f8e3cff */
[----:B------:R-:W-:Y:S01]  /*2380*/  SHF.L.U32 R3, R3, 0x1f, RZ ;  /* 0x0000001f03037819 */ /* 0x000fe200000006ff */
[----:B----4-:R-:W-:-:S07]  /*2390*/  IMAD.U32 R0, RZ, RZ, UR6 ;  /* 0x00000006ff007e24 */ /* 0x010fce000f8e00ff */
.L_x_38:
[----:B-1----:R1:W2:Y:S02]  /*23a0*/  SYNCS.PHASECHK.TRANS64.TRYWAIT P0, [R0+URZ], R3 ;  /* 0x00000003000075a7 */ /* 0x0022a400080011ff */
[----:B--2---:R-:W-:Y:S05]  /*23b0*/  @!P0 NANOSLEEP.SYNCS 0x989680 ;  /* 0x009896800000895d */ /* 0x004fea0003900000 */
[----:B------:R-:W2:Y:S02]  /*23c0*/  @!P0 SYNCS.PHASECHK.TRANS64 P0, [R0+URZ], R3 ;  /* 0x00000003000085a7 */ /* 0x000ea400080010ff */
[----:B--2---:R-:W-:Y:S05]  /*23d0*/  @P0 EXIT ;  /* 0x000000000000094d */ /* 0x004fea0003800000 */
[----:B------:R-:W-:Y:S05]  /*23e0*/  BRA `(.L_x_38) ;  /* 0xfffffffc00ec7947 */ /* 0x000fea000383ffff */
.L_x_17:
[----:B------:R-:W-:-:S04]  /*23f0*/  UISETP.NE.AND UP1, UPT, UR37, URZ, UPT ;  /* 0x000000ff2500728c */ /* 0x000fc8000bf25270 */
[----:B------:R-:W-:-:S09]  /*2400*/  UISETP.NE.OR UP1, UPT, UR8, 0x1, UP1 ;  /* 0x000000010800788c */ /* 0x000fd20008f25670 */
[----:B------:R-:W-:Y:S05]  /*2410*/  BRA.U UP1, `(.L_x_39) ;  /* 0x0000000501487547 */ /* 0x000fea000b800000 */
[----:B------:R-:W-:Y:S01]  /*2420*/  ISETP.NE.AND P2, PT, R2, RZ, PT ;  /* 0x000000ff0200720c */ /* 0x000fe20003f45270 */
[----:B------:R-:W-:Y:S01]  /*2430*/  IMAD.MOV.U32 R12, RZ, RZ, 0x1 ;  /* 0x00000001ff0c7424 */ /* 0x000fe200078e00ff */
[----:B------:R-:W-:Y:S02]  /*2440*/  CS2R R10, SRZ ;  /* 0x00000000000a7805 */ /* 0x000fe4000001ff00 */
[----:B------:R-:W-:Y:S01]  /*2450*/  CS2R R8, SRZ ;  /* 0x0000000000087805 */ /* 0x000fe2000001ff00 */
[----:B------:R-:W-:Y:S01]  /*2460*/  UMOV UR4, 0x400 ;  /* 0x0000040000047882 */ /* 0x000fe20000000000 */
[----:B------:R-:W-:Y:S01]  /*2470*/  UMOV UR6, URZ ;  /* 0x000000ff00067c82 */ /* 0x000fe20008000000 */
[----:B------:R-:W-:-:S12]  /*2480*/  ULEA UR37, UR37, UR4, 0x18 ;  /* 0x0000000425257291 */ /* 0x000fd8000f8ec0ff */
.L_x_43:
[----:B------:R-:W-:Y:S02]  /*2490*/  LEA R0, R8, UR37, 0x3 ;  /* 0x0000002508007c11 */ /* 0x000fe4000f8e18ff */
[----:B------:R-:W-:-:S03]  /*24a0*/  SHF.L.U32 R5, R9, 0x1f, RZ ;  /* 0x0000001f09057819 */ /* 0x000fc600000006ff */
[----:B------:R-:W-:Y:S01]  /*24b0*/  VIADD R4, R0, 0xc0 ;  /* 0x000000c000047836 */ /* 0x000fe20000000000 */
[----:B------:R-:W1:Y:S02]  /*24c0*/  SYNCS.PHASECHK.TRANS64.TRYWAIT P0, [R0+URZ+0xb0], R5 ;  /* 0x0000b005000075a7 */ /* 0x000e6400080011ff */
[----:B-1----:R-:W-:Y:S05]  /*24d0*/  @!P0 BRA `(.L_x_40) ;  /* 0x0000003c007c8947 */ /* 0x002fea0003800000 */
.L_x_102:
[----:B------:R-:W-:Y:S01]  /*24e0*/  ULEA UR5, UR6, UR37, 0x3 ;  /* 0x0000002506057291 */ /* 0x000fe2000f8e18ff */
[----:B------:R-:W-:Y:S02]  /*24f0*/  PRMT R4, RZ, 0x654, R4 ;  /* 0x00000654ff047816 */ /* 0x000fe40000000004 */
[----:B-1----:R-:W-:Y:S01]  /*2500*/  SHF.L.U32 R5, R12, 0x1f, RZ ;  /* 0x0000001f0c057819 */ /* 0x002fe200000006ff */
[----:B------:R-:W-:Y:S01]  /*2510*/  UIADD3 UR4, UPT, UPT, UR5, 0x50, URZ ;  /* 0x0000005005047890 */ /* 0x000fe2000fffe0ff */
[----:B------:R1:W-:Y:S05]  /*2520*/  SYNCS.ARRIVE.TRANS64.RED.A1T0 RZ, [R4+URZ], RZ ;  /* 0x000000ff04ff79a7 */ /* 0x0003ea00081004ff */
[----:B------:R-:W-:Y:S01]  /*2530*/  IMAD.U32 R7, RZ, RZ, UR4 ;  /* 0x00000004ff077e24 */ /* 0x000fe2000f8e00ff */
[----:B------:R-:W2:Y:S04]  /*2540*/  SYNCS.PHASECHK.TRANS64.TRYWAIT P0, [UR5+0x60], R5 ;  /* 0x00006005ff0075a7 */ /* 0x000ea80008001105 */
[----:B------:R-:W-:Y:S01]  /*2550*/  PRMT R6, R2, 0x654, R7 ;  /* 0x0000065402067816 */ /* 0x000fe20000000007 */
[----:B-1----:R-:W-:Y:S01]  /*2560*/  @!P2 IMAD.MOV.U32 R4, RZ, RZ, 0x10 ;  /* 0x00000010ff04a424 */ /* 0x002fe200078e00ff */
[----:B--2---:R-:W-:Y:S06]  /*2570*/  @!P0 BRA `(.L_x_41) ;  /* 0x0000003c00688947 */ /* 0x004fec0003800000 */
.L_x_104:
[----:B------:R-:W-:Y:S01]  /*2580*/  ULEA UR4, UR6, UR37, 0x4 ;  /* 0x0000002506047291 */ /* 0x000fe2000f8e20ff */
[----:B------:R-:W-:Y:S01]  /*2590*/  SEL R3, R6, R3, !P2 ;  /* 0x0000000306037207 */ /* 0x000fe20005000000 */
[----:B------:R-:W-:Y:S01]  /*25a0*/  UIADD3 UR5, UPT, UPT, UR5, 0x50, URZ ;  /* 0x0000005005057890 */ /* 0x000fe2000fffe0ff */
[----:B-1----:R-:W-:Y:S01]  /*25b0*/  LEA R0, R11, UR37, 0x3 ;  /* 0x000000250b007c11 */ /* 0x002fe2000f8e18ff */
[----:B------:R-:W-:Y:S01]  /*25c0*/  UIADD3 UR4, UPT, UPT, UR4, 0xe0, URZ ;  /* 0x000000e004047890 */ /* 0x000fe2000fffe0ff */
[----:B------:R-:W-:Y:S01]  /*25d0*/  SHF.L.U32 R5, R10, 0x1f, RZ ;  /* 0x0000001f0a057819 */ /* 0x000fe200000006ff */
[----:B------:R1:W-:Y:S01]  /*25e0*/  @!P2 SYNCS.ARRIVE.TRANS64.RED RZ, [R3+URZ], R4 ;  /* 0x0000000403ffa9a7 */ /* 0x0003e200080004ff */
[----:B------:R-:W-:Y:S01]  /*25f0*/  UIADD3 UR6, UPT, UPT, UR6, 0x1, URZ ;  /* 0x0000000106067890 */ /* 0x000fe2000fffe0ff */
[----:B------:R-:W-:-:S03]  /*2600*/  VIADD R8, R8, 0x1 ;  /* 0x0000000108087836 */ /* 0x000fc60000000000 */
[----:B------:R-:W-:Y:S02]  /*2610*/  UISETP.NE.AND UP0, UPT, UR6, 0x2, UPT ;  /* 0x000000020600788c */ /* 0x000fe4000bf05270 */
[----:B------:R-:W-:Y:S06]  /*2620*/  UGETNEXTWORKID.BROADCAST [UR4], [UR5] ;  /* 0x00000000040073ca */ /* 0x000fec0008000100 */
[----:B------:R-:W-:Y:S01]  /*2630*/  USEL UR4, URZ, 0x1, UP0 ;  /* 0x00000001ff047887 */ /* 0x000fe20008000000 */
[----:B------:R-:W-:Y:S01]  /*2640*/  ISETP.NE.AND P0, PT, R8, 0x2, PT ;  /* 0x000000020800780c */ /* 0x000fe20003f05270 */
[----:B------:R-:W-:Y:S01]  /*2650*/  USEL UR6, UR6, URZ, UP0 ;  /* 0x000000ff06067287 */ /* 0x000fe20008000000 */
[----:B------:R-:W2:Y:S03]  /*2660*/  SYNCS.PHASECHK.TRANS64.TRYWAIT P1, [R0+URZ+0x50], R5 ;  /* 0x00005005000075a7 */ /* 0x000ea600080211ff */
[----:B------:R-:W-:Y:S01]  /*2670*/  LOP3.LUT R12, R12, UR4, RZ, 0x3c, !PT ;  /* 0x000000040c0c7c12 */ /* 0x000fe2000f8e3cff */
[----:B-12---:R-:W-:Y:S07]  /*2680*/  @!P1 BRA `(.L_x_42) ;  /* 0x0000003c003c9947 */ /* 0x006fee0003800000 */
.L_x_105:
[C---:B------:R-:W-:Y:S01]  /*2690*/  LEA R4, R11.reuse, UR37, 0x4 ;  /* 0x000000250b047c11 */ /* 0x040fe2000f8e20ff */
[----:B-1----:R-:W-:Y:S01]  /*26a0*/  VIADD R0, R0, 0x60 ;  /* 0x0000006000007836 */ /* 0x002fe20000000000 */
[----:B------:R-:W-:Y:S01]  /*26b0*/  SEL R8, R8, RZ, P0 ;  /* 0x000000ff08087207 */ /* 0x000fe20000000000 */
[----:B------:R-:W-:-:S03]  /*26c0*/  VIADD R11, R11, 0x1 ;  /* 0x000000010b0b7836 */ /* 0x000fc60000000000 */
[----:B------:R-:W1:Y:S01]  /*26d0*/  LDS.128 R4, [R4+0xe0] ;  /* 0x0000e00004047984 */ /* 0x000e620000000c00 */
[----:B------:R-:W-:Y:S02]  /*26e0*/  PRMT R0, RZ, 0x654, R0 ;  /* 0x00000654ff007816 */ /* 0x000fe40000000000 */
[C---:B------:R-:W-:Y:S01]  /*26f0*/  ISETP.NE.AND P1, PT, R11.reuse, 0x2, PT ;  /* 0x000000020b00780c */ /* 0x040fe20003f25270 */
[----:B------:R-:W-:Y:S01]  /*2700*/  @!PT LDS RZ, [RZ] ;  /* 0x00000000fffff984 */ /* 0x000fe20000000800 */
[----:B------:R-:W-:Y:S01]  /*2710*/  @!PT LDS RZ, [RZ] ;  /* 0x00000000fffff984 */ /* 0x000fe20000000800 */
[----:B------:R-:W-:Y:S01]  /*2720*/  @!PT LDS RZ, [RZ] ;  /* 0x00000000fffff984 */ /* 0x000fe20000000800 */
[----:B------:R-:W-:Y:S01]  /*2730*/  @!PT LDS RZ, [RZ] ;  /* 0x00000000fffff984 */ /* 0x000fe20000000800 */
[----:B------:R2:W-:Y:S06]  /*2740*/  MEMBAR.ALL.CTA ;  /* 0x0000000000007992 */ /* 0x0005ec0000008000 */
[----:B--2---:R-:W2:Y:S01]  /*2750*/  FENCE.VIEW.ASYNC.S ;  /* 0x00000000000073c6 */ /* 0x004ea20000000000 */
[----:B------:R-:W-:Y:S01]  /*2760*/  SEL R11, R11, RZ, P1 ;  /* 0x000000ff0b0b7207 */ /* 0x000fe20000800000 */
[----:B--2---:R2:W-:Y:S01]  /*2770*/  SYNCS.ARRIVE.TRANS64.RED.A1T0 RZ, [R0+URZ], RZ ;  /* 0x000000ff00ff79a7 */ /* 0x0045e200081004ff */
[----:B-1----:R-:W-:-:S02]  /*2780*/  LOP3.LUT P3, RZ, R6, 0x1, RZ, 0xc0, !PT ;  /* 0x0000000106ff7812 */ /* 0x002fc4000786c0ff */
[----:B------:R-:W-:-:S04]  /*2790*/  SEL R5, RZ, 0x1, P1 ;  /* 0x00000001ff057807 */ /* 0x000fc80000800000 */
[----:B------:R-:W-:Y:S02]  /*27a0*/  LOP3.LUT R10, R10, R5, RZ, 0x3c, !PT ;  /* 0x000000050a0a7212 */ /* 0x000fe400078e3cff */
[----:B--2---:R-:W-:-:S04]  /*27b0*/  SEL R0, RZ, 0x1, P0 ;  /* 0x00000001ff007807 */ /* 0x004fc80000000000 */
[----:B------:R-:W-:Y:S01]  /*27c0*/  LOP3.LUT R9, R9, R0, RZ, 0x3c, !PT ;  /* 0x0000000009097212 */ /* 0x000fe200078e3cff */
[----:B------:R-:W-:Y:S06]  /*27d0*/  @P3 BRA `(.L_x_43) ;  /* 0xfffffffc002c3947 */ /* 0x000fec000383ffff */
[----:B------:R-:W-:Y:S01]  /*27e0*/  ULEA UR5, UR6, UR37, 0x3 ;  /* 0x0000002506057291 */ /* 0x000fe2000f8e18ff */
[----:B------:R-:W-:-:S08]  /*27f0*/  SHF.L.U32 R3, R12, 0x1f, RZ ;  /* 0x0000001f0c037819 */ /* 0x000fd000000006ff */
[----:B------:R-:W1:Y:S02]  /*2800*/  SYNCS.PHASECHK.TRANS64 P0, [UR5+0x60], R3 ;  /* 0x00006003ff0075a7 */ /* 0x000e640008001005 */
[----:B-1----:R-:W-:Y:S05]  /*2810*/  @P0 BRA `(.L_x_44) ;  /* 0x0000000000080947 */ /* 0x002fea0003800000 */
[----:B------:R-:W1:Y:S02]  /*2820*/  SYNCS.PHASECHK.TRANS64.TRYWAIT P0, [UR5+0x60], R3 ;  /* 0x00006003ff0075a7 */ /* 0x000e640008001105 */
[----:B-1----:R-:W-:Y:S05]  /*2830*/  @!P0 BRA `(.L_x_45) ;  /* 0x0000003800e48947 */ /* 0x002fea0003800000 */
.L_x_44:
[----:B------:R-:W-:-:S04]  /*2840*/  UIADD3 UR4, UPT, UPT, UR6, 0x1, URZ ;  /* 0x0000000106047890 */ /* 0x000fc8000fffe0ff */
[----:B------:R-:W-:-:S04]  /*2850*/  UISETP.NE.AND UP0, UPT, UR4, 0x2, UPT ;  /* 0x000000020400788c */ /* 0x000fc8000bf05270 */
[----:B------:R-:W-:Y:S02]  /*2860*/  USEL UR7, URZ, 0x1, UP0 ;  /* 0x00000001ff077887 */ /* 0x000fe40008000000 */
[----:B------:R-:W-:-:S04]  /*2870*/  USEL UR4, UR4, URZ, UP0 ;  /* 0x000000ff04047287 */ /* 0x000fc80008000000 */
[----:B------:R-:W-:Y:S01]  /*2880*/  ULEA UR4, UR4, UR37, 0x3 ;  /* 0x0000002504047291 */ /* 0x000fe2000f8e18ff */
[----:B-1----:R-:W-:-:S04]  /*2890*/  LOP3.LUT R3, R12, UR7, RZ, 0x3c, !PT ;  /* 0x000000070c037c12 */ /* 0x002fc8000f8e3cff */
[----:B------:R-:W-:-:S04]  /*28a0*/  SHF.L.U32 R0, R3, 0x1f, RZ ;  /* 0x0000001f03007819 */ /* 0x000fc800000006ff */
[----:B------:R-:W1:Y:S02]  /*28b0*/  SYNCS.PHASECHK.TRANS64 P0, [UR4+0x60], R0 ;  /* 0x00006000ff0075a7 */ /* 0x000e640008001004 */
[----:B-1----:R-:W-:Y:S05]  /*28c0*/  @P0 EXIT ;  /* 0x000000000000094d */ /* 0x002fea0003800000 */
[----:B------:R-:W-:Y:S02]  /*28d0*/  SHF.L.U32 R3, R3, 0x1f, RZ ;  /* 0x0000001f03037819 */ /* 0x000fe400000006ff */
[----:B------:R-:W-:-:S07]  /*28e0*/  MOV R0, UR4 ;  /* 0x0000000400007c02 */ /* 0x000fce0008000f00 */
.L_x_46:
[----:B-1----:R1:W2:Y:S02]  /*28f0*/  SYNCS.PHASECHK.TRANS64.TRYWAIT P0, [R0+URZ+0x60], R3 ;  /* 0x00006003000075a7 */ /* 0x0022a400080011ff */
[----:B--2---:R-:W-:Y:S05]  /*2900*/  @!P0 NANOSLEEP.SYNCS 0x989680 ;  /* 0x009896800000895d */ /* 0x004fea0003900000 */
[----:B------:R-:W2:Y:S02]  /*2910*/  @!P0 SYNCS.PHASECHK.TRANS64 P0, [R0+URZ+0x60], R3 ;  /* 0x00006003000085a7 */ /* 0x000ea400080010ff */
[----:B--2---:R-:W-:Y:S05]  /*2920*/  @P0 EXIT ;  /* 0x000000000000094d */ /* 0x004fea0003800000 */
[----:B------:R-:W-:Y:S05]  /*2930*/  BRA `(.L_x_46) ;  /* 0xfffffffc00ec7947 */ /* 0x000fea000383ffff */
.L_x_39:
[----:B------:R-:W-:-:S09]  /*2940*/  UISETP.NE.AND UP1, UPT, UR8, URZ, UPT ;  /* 0x000000ff0800728c */ /* 0x000fd2000bf25270 */
[----:B------:R-:W-:Y:S05]  /*2950*/  BRA.U UP1, `(.L_x_47) ;  /* 0x0000000d01cc7547 */ /* 0x000fea000b800000 */
[----:B------:R-:W-:Y:S01]  /*2960*/  UMOV UR4, 0x40 ;  /* 0x0000004000047882 */ /* 0x000fe20000000000 */
[----:B------:R-:W-:Y:S01]  /*2970*/  NOP ;  /* 0x0000000000007918 */ /* 0x000fe20000000000 */
[----:B------:R-:W-:Y:S01]  /*2980*/  ULEA UR4, UR37, UR4, 0x18 ;  /* 0x0000000425047291 */ /* 0x000fe2000f8ec0ff */
[----:B------:R-:W-:Y:S02]  /*2990*/  UMOV UR5, 0x400 ;  /* 0x0000040000057882 */ /* 0x000fe40000000000 */
[----:B------:R-:W-:-:S06]  /*29a0*/  ULEA UR37, UR37, UR5, 0x18 ;  /* 0x0000000525257291 */ /* 0x000fcc000f8ec0ff */
[----:B------:R-:W1:Y:S02]  /*29b0*/  LDS.U8 R0, [UR4+0x1c] ;  /* 0x00001c04ff007984 */ /* 0x000e640008000000 */
[----:B-1----:R-:W-:-:S13]  /*29c0*/  ISETP.NE.AND P0, PT, R0, RZ, PT ;  /* 0x000000ff0000720c */ /* 0x002fda0003f05270 */
[----:B------:R-:W-:Y:S05]  /*29d0*/  @P0 BRA `(.L_x_48) ;  /* 0x0000000000580947 */ /* 0x000fea0003800000 */
[----:B------:R-:W-:-:S13]  /*29e0*/  ELECT P0, URZ, PT ;  /* 0x0000000000ff782f */ /* 0x000fda0003800000 */
[----:B------:R-:W-:Y:S05]  /*29f0*/  @!P0 BRA `(.L_x_49) ;  /* 0x0000000000608947 */ /* 0x000fea0003800000 */
[----:B------:R-:W-:Y:S01]  /*2a00*/  UMOV UR5, 0x10 ;  /* 0x0000001000057882 */ /* 0x000fe20000000000 */
[----:B------:R-:W-:Y:S01]  /*2a10*/  HFMA2 R0, -RZ, RZ, 0, 5.9604644775390625e-08 ;  /* 0x00000001ff007431 */ /* 0x000fe200000001ff */
[----:B------:R-:W-:-:S03]  /*2a20*/  MOV R2, 0xffff ;  /* 0x0000ffff00027802 */ /* 0x000fc60000000f00 */
[----:B------:R-:W-:Y:S04]  /*2a30*/  DEPBAR.LE SB1, 0x36 ;  /* 0x00009d800000791a */ /* 0x000fe80000000000 */
[----:B------:R-:W1:Y:S02]  /*2a40*/  UTCATOMSWS.FIND_AND_SET.ALIGN UP0, UR5, UR5 ;  /* 0x00000005000575e3 */ /* 0x000e640008000800 */
[----:B-1----:R-:W-:Y:S01]  /*2a50*/  MOV R3, UR5 ;  /* 0x0000000500037c02 */ /* 0x002fe20008000f00 */
[----:B------:R-:W-:Y:S06]  /*2a60*/  BRA.U UP0, `(.L_x_50) ;  /* 0x0000000100187547 */ /* 0x000fec000b800000 */
.L_x_51:
[----:B------:R-:W-:Y:S05]  /*2a70*/  NANOSLEEP 0x64 ;  /* 0x000000640000795d */ /* 0x000fea0003800000 */
[----:B------:R-:W-:-:S05]  /*2a80*/  UMOV UR5, 0x10 ;  /* 0x0000001000057882 */ /* 0x000fca0000000000 */
[----:B------:R-:W-:Y:S04]  /*2a90*/  DEPBAR.LE SB1, 0x36 ;  /* 0x00009d800000791a */ /* 0x000fe80000000000 */
[----:B------:R-:W1:Y:S02]  /*2aa0*/  UTCATOMSWS.FIND_AND_SET.ALIGN UP0, UR5, UR5 ;  /* 0x00000005000575e3 */ /* 0x000e640008000800 */
[----:B-1----:R-:W-:Y:S01]  /*2ab0*/  MOV R3, UR5 ;  /* 0x0000000500037c02 */ /* 0x002fe20008000f00 */
[----:B------:R-:W-:Y:S05]  /*2ac0*/  BRA.U !UP0, `(.L_x_51) ;  /* 0xfffffffd08e87547 */ /* 0x000fea000b83ffff */
.L_x_50:
[-C--:B------:R-:W-:Y:S02]  /*2ad0*/  SHF.L.U32 R2, R2, R3.reuse, RZ ;  /* 0x0000000302027219 */ /* 0x080fe400000006ff */
[----:B------:R-:W-:Y:S01]  /*2ae0*/  SHF.L.U32 R0, R0, R3, RZ ;  /* 0x0000000300007219 */ /* 0x000fe200000006ff */
[----:B------:R-:W-:Y:S02]  /*2af0*/  IMAD.SHL.U32 R3, R3, 0x20, RZ ;  /* 0x0000002003037824 */ /* 0x000fe400078e00ff */
[----:B------:R1:W-:Y:S04]  /*2b00*/  ATOMS.OR RZ, [UR4+0x14], R2 ;  /* 0x00001402ffff798c */ /* 0x0003e8000b000004 */
[----:B------:R1:W-:Y:S04]  /*2b10*/  ATOMS.OR RZ, [UR4+0x18], R0 ;  /* 0x00001800ffff798c */ /* 0x0003e8000b000004 */
[----:B------:R1:W-:Y:S01]  /*2b20*/  STS [UR37+0x100], R3 ;  /* 0x00010003ff007988 */ /* 0x0003e20008000825 */
[----:B------:R-:W-:Y:S05]  /*2b30*/  BRA `(.L_x_49) ;  /* 0x0000000000107947 */ /* 0x000fea0003800000 */
.L_x_48:
[----:B------:R-:W-:Y:S02]  /*2b40*/  MOV R0, 0xffffffff ;  /* 0xffffffff00007802 */ /* 0x000fe40000000f00 */
[----:B------:R-:W-:-:S03]  /*2b50*/  MOV R2, 0x2b80 ;  /* 0x00002b8000027802 */ /* 0x000fc60000000f00 */
[----:B------:R1:W-:Y:S04]  /*2b60*/  STS [UR37+0x100], R0 ;  /* 0x00010000ff007988 */ /* 0x0003e80008000825 */
[----:B-1-3-5:R-:W-:Y:S05]  /*2b70*/  CALL.REL.NOINC `($__internal_1_$__cuda_sm10x_tcgen05_guardrail_trap_phase_invalid_during_alloc) ;  /* 0x0000003c00607944 */ /* 0x02afea0003c00000 */
.L_x_49:
[----:B------:R-:W-:Y:S05]  /*2b80*/  WARPSYNC.ALL ;  /* 0x0000000000007948 */ /* 0x000fea0003800000 */
[----:B------:R-:W2:Y:S01]  /*2b90*/  S2UR UR5, SR_CgaCtaId ;  /* 0x00000000000579c3 */ /* 0x000ea20000008800 */
[----:B------:R-:W-:Y:S01]  /*2ba0*/  UMOV UR4, 0x400 ;  /* 0x0000040000047882 */ /* 0x000fe20000000000 */
[----:B------:R-:W-:-:S06]  /*2bb0*/  NOP ;  /* 0x0000000000007918 */ /* 0x000fcc0000000000 */
[----:B------:R-:W-:Y:S06]  /*2bc0*/  BAR.ARV 0x6, 0xa0 ;  /* 0x0182800000007b1d */ /* 0x000fec0000002000 */
[----:B------:R-:W4:Y:S01]  /*2bd0*/  LDCU UR7, c[0x0][0x38c] ;  /* 0x00007180ff0777ac */ /* 0x000f220008000800 */
[----:B------:R-:W-:Y:S01]  /*2be0*/  IMAD.MOV.U32 R11, RZ, RZ, 0x1 ;  /* 0x00000001ff0b7424 */ /* 0x000fe200078e00ff */
[----:B------:R-:W-:Y:S01]  /*2bf0*/  CS2R R8, SRZ ;  /* 0x0000000000087805 */ /* 0x000fe2000001ff00 */
[----:B------:R-:W-:Y:S01]  /*2c00*/  IMAD.MOV.U32 R10, RZ, RZ, RZ ;  /* 0x000000ffff0a7224 */ /* 0x000fe200078e00ff */
[----:B------:R-:W3:Y:S01]  /*2c10*/  LDCU UR6, c[0x0][0x38c] ;  /* 0x00007180ff0677ac */ /* 0x000ee20008000800 */
[----:B------:R-:W-:Y:S01]  /*2c20*/  UMOV UR15, URZ ;  /* 0x000000ff000f7c82 */ /* 0x000fe20008000000 */
[----:B------:R-:W-:Y:S01]  /*2c30*/  UMOV UR14, URZ ;  /* 0x000000ff000e7c82 */ /* 0x000fe20008000000 */
[----:B--2---:R-:W-:Y:S01]  /*2c40*/  ULEA UR5, UR5, UR4, 0x18 ;  /* 0x0000000405057291 */ /* 0x004fe2000f8ec0ff */
[----:B------:R-:W-:Y:S01]  /*2c50*/  UMOV UR24, 0x0 ;  /* 0x0000000000187882 */ /* 0x000fe20000000000 */
[----:B------:R-:W-:-:S02]  /*2c60*/  UMOV UR25, 0x4100490 ;  /* 0x0410049000197882 */ /* 0x000fc40000000000 */
[----:B------:R-:W-:Y:S02]  /*2c70*/  UIADD3 UR10, UPT, UPT, UR5, 0x2400, URZ ;  /* 0x00002400050a7890 */ /* 0x000fe4000fffe0ff */
[----:B------:R-:W-:Y:S02]  /*2c80*/  UIADD3 UR11, UPT, UPT, UR5, 0x8400, URZ ;  /* 0x00008400050b7890 */ /* 0x000fe4000fffe0ff */
[----:B----4-:R-:W-:Y:S01]  /*2c90*/  UIADD3 UR7, UPT, UPT, UR7, 0x7f, URZ ;  /* 0x0000007f07077890 */ /* 0x010fe2000fffe0ff */
[----:B-1----:R-:W1:Y:S01]  /*2ca0*/  LDS R0, [UR5+0x100] ;  /* 0x00010005ff007984 */ /* 0x002e620008000800 */
[----:B------:R-:W-:Y:S02]  /*2cb0*/  USHF.R.U32.HI UR10, URZ, 0x4, UR10 ;  /* 0x00000004ff0a7899 */ /* 0x000fe4000801160a */
[----:B------:R-:W-:Y:S02]  /*2cc0*/  USHF.R.S32.HI UR4, URZ, 0x1f, UR7 ;  /* 0x0000001fff047899 */ /* 0x000fe40008011407 */
[----:B------:R-:W-:-:S02]  /*2cd0*/  USHF.R.U32.HI UR11, URZ, 0x4, UR11 ;  /* 0x00000004ff0b7899 */ /* 0x000fc4000801160b */
[----:B------:R-:W-:Y:S02]  /*2ce0*/  ULEA.HI UR4, UR4, UR7, URZ, 0x7 ;  /* 0x0000000704047291 */ /* 0x000fe4000f8f38ff */
[----:B------:R-:W-:Y:S02]  /*2cf0*/  ULOP3.LUT UR10, UR10, 0x3fff, URZ, 0xc0, !UPT ;  /* 0x00003fff0a0a7892 */ /* 0x000fe4000f8ec0ff */
[----:B------:R-:W-:Y:S02]  /*2d00*/  USHF.R.S32.HI UR4, URZ, 0x7, UR4 ;  /* 0x00000007ff047899 */ /* 0x000fe40008011404 */
[----:B------:R-:W-:Y:S02]  /*2d10*/  ULOP3.LUT UR11, UR11, 0x3fff, URZ, 0xc0, !UPT ;  /* 0x00003fff0b0b7892 */ /* 0x000fe4000f8ec0ff */
[----:B------:R-:W-:Y:S01]  /*2d20*/  UISETP.LT.AND UP0, UPT, UR4, 0x1, UPT ;  /* 0x000000010400788c */ /* 0x000fe2000bf01270 */
[----:B------:R-:W-:Y:S01]  /*2d30*/  UMOV UR22, 0x0 ;  /* 0x0000000000167882 */ /* 0x000fe20000000000 */
[----:B------:R-:W-:-:S02]  /*2d40*/  UMOV UR23, 0x4100490 ;  /* 0x0410049000177882 */ /* 0x000fc40000000000 */
[----:B------:R-:W-:Y:S02]  /*2d50*/  USEL UR9, UR4, 0x1, !UP0 ;  /* 0x0000000104097887 */ /* 0x000fe4000c000000 */
[----:B------:R-:W-:Y:S02]  /*2d60*/  ULOP3.LUT UR10, UR10, 0x10000, URZ, 0xfc, !UPT ;  /* 0x000100000a0a7892 */ /* 0x000fe4000f8efcff */
[----:B------:R-:W-:Y:S02]  /*2d70*/  ULOP3.LUT UR11, UR11, 0x10000, URZ, 0xfc, !UPT ;  /* 0x000100000b0b7892 */ /* 0x000fe4000f8efcff */
[----:B------:R-:W-:Y:S02]  /*2d80*/  UIADD3 UR9, UPT, UPT, -UR9, URZ, URZ ;  /* 0x000000ff09097290 */ /* 0x000fe4000fffe1ff */
[----:B---3--:R-:W-:Y:S01]  /*2d90*/  UISETP.GE.AND UP3, UPT, UR6, 0x1, UPT ;  /* 0x000000010600788c */ /* 0x008fe2000bf66270 */
[----:B------:R-:W-:Y:S01]  /*2da0*/  UMOV UR20, 0x0 ;  /* 0x0000000000147882 */ /* 0x000fe20000000000 */
[----:B------:R-:W-:Y:S01]  /*2db0*/  UMOV UR21, 0x4100490 ;  /* 0x0410049000157882 */ /* 0x000fe20000000000 */
[----:B------:R-:W-:Y:S01]  /*2dc0*/  UMOV UR18, 0x0 ;  /* 0x0000000000127882 */ /* 0x000fe20000000000 */
[----:B------:R-:W-:Y:S01]  /*2dd0*/  UMOV UR19, 0x4100490 ;  /* 0x0410049000137882 */ /* 0x000fe20000000000 */
[----:B-1----:R-:W-:-:S15]  /*2de0*/  R2UR UR16, R0 ;  /* 0x00000000001072ca */ /* 0x002fde00000e0000 */
.L_x_58:
[----:B------:R-:W-:Y:S02]  /*2df0*/  LEA R0, R10, UR5, 0x3 ;  /* 0x000000050a007c11 */ /* 0x000fe4000f8e18ff */
[----:B------:R-:W-:Y:S02]  /*2e00*/  SHF.L.U32 R5, R9, 0x1f, RZ ;  /* 0x0000001f09057819 */ /* 0x000fe400000006ff */
[----:B------:R-:W-:Y:S01]  /*2e10*/  PLOP3.LUT P0, PT, PT, PT, UP3, 0x80, 0x8 ;  /* 0x000000000008781c */ /* 0x000fe20003f0f038 */
[----:B------:R-:W-:Y:S01]  /*2e20*/  VIADD R3, R0, 0x60 ;  /* 0x0000006000037836 */ /* 0x000fe20000000000 */
[----:B-1----:R-:W1:Y:S02]  /*2e30*/  SYNCS.PHASECHK.TRANS64.TRYWAIT P1, [R0+URZ+0x50], R5 ;  /* 0x00005005000075a7 */ /* 0x002e6400080211ff */
[----:B-1-3--:R-:W-:Y:S09]  /*2e40*/  @!P1 BRA `(.L_x_52) ;  /* 0x0000003400789947 */ /* 0x00aff20003800000 */
.L_x_107:
[----:B------:R-:W-:Y:S01]  /*2e50*/  LEA R4, R10, UR5, 0x4 ;  /* 0x000000050a047c11 */ /* 0x000fe2000f8e20ff */
[----:B------:R-:W-:Y:S01]  /*2e60*/  @UP3 ULEA UR6, UR14, UR5, 0x3 ;  /* 0x000000050e063291 */ /* 0x000fe2000f8e18ff */
[----:B------:R-:W-:Y:S01]  /*2e70*/  PLOP3.LUT P2, PT, PT, PT, PT, 0x80, 0x8 ;  /* 0x000000000008781c */ /* 0x000fe20003f4f070 */
[----:B------:R-:W-:Y:S01]  /*2e80*/  ULEA UR7, UR15, UR5, 0x3 ;  /* 0x000000050f077291 */ /* 0x000fe2000f8e18ff */
[----:B------:R-:W-:Y:S02]  /*2e90*/  PRMT R3, RZ, 0x654, R3 ;  /* 0x00000654ff037816 */ /* 0x000fe40000000003 */
[----:B-1----:R-:W1:Y:S01]  /*2ea0*/  LDS.128 R4, [R4+0xe0] ;  /* 0x0000e00004047984 */ /* 0x002e620000000c00 */
[----:B------:R-:W-:Y:S02]  /*2eb0*/  @P0 SHF.L.U32 R2, R8, 0x1f, RZ ;  /* 0x0000001f08020819 */ /* 0x000fe400000006ff */
[----:B------:R-:W-:Y:S01]  /*2ec0*/  SHF.L.U32 R0, R11, 0x1f, RZ ;  /* 0x0000001f0b007819 */ /* 0x000fe200000006ff */
[----:B------:R-:W-:Y:S01]  /*2ed0*/  @!PT LDS RZ, [RZ] ;  /* 0x00000000fffff984 */ /* 0x000fe20000000800 */
[----:B------:R-:W-:Y:S01]  /*2ee0*/  @!PT LDS RZ, [RZ] ;  /* 0x00000000fffff984 */ /* 0x000fe20000000800 */
[----:B------:R-:W-:Y:S01]  /*2ef0*/  @!PT LDS RZ, [RZ] ;  /* 0x00000000fffff984 */ /* 0x000fe20000000800 */
[----:B------:R-:W-:Y:S01]  /*2f00*/  @!PT LDS RZ, [RZ] ;  /* 0x00000000fffff984 */ /* 0x000fe20000000800 */
[----:B------:R2:W-:Y:S06]  /*2f10*/  MEMBAR.ALL.CTA ;  /* 0x0000000000007992 */ /* 0x0005ec0000008000 */
[----:B--2---:R-:W2:Y:S02]  /*2f20*/  FENCE.VIEW.ASYNC.S ;  /* 0x00000000000073c6 */ /* 0x004ea40000000000 */
[----:B--2---:R2:W-:Y:S01]  /*2f30*/  SYNCS.ARRIVE.TRANS64.RED.A1T0 RZ, [R3+URZ], RZ ;  /* 0x000000ff03ff79a7 */ /* 0x0045e200081004ff */
[----:B------:R2:W3:Y:S01]  /*2f40*/  @P0 SYNCS.PHASECHK.TRANS64.TRYWAIT P2, [UR6], R2 ;  /* 0x00000002ff0005a7 */ /* 0x0004e20008041106 */
[----:B------:R-:W-:Y:S01]  /*2f50*/  ULEA.HI UR6, UR15, UR15, URZ, 0x1 ;  /* 0x0000000f0f067291 */ /* 0x000fe2000f8f08ff */
[----:B-1----:R-:W-:-:S03]  /*2f60*/  LOP3.LUT P1, RZ, R6, 0x1, RZ, 0xc0, !PT ;  /* 0x0000000106ff7812 */ /* 0x002fc6000782c0ff */
[----:B------:R-:W-:Y:S02]  /*2f70*/  USHF.L.U32 UR8, UR6, 0x5, URZ ;  /* 0x0000000506087899 */ /* 0x000fe400080006ff */
[----:B------:R-:W-:Y:S02]  /*2f80*/  ULOP3.LUT UR6, UR6, 0xffe, URZ, 0xc0, !UPT ;  /* 0x00000ffe06067892 */ /* 0x000fe4000f8ec0ff */
[----:B------:R-:W-:Y:S02]  /*2f90*/  ULOP3.LUT UR8, UR8, 0xffffffc0, URZ, 0xc0, !UPT ;  /* 0xffffffc008087892 */ /* 0x000fe4000f8ec0ff */
[----:B------:R-:W-:Y:S02]  /*2fa0*/  UIADD3 UR6, UPT, UPT, -UR6, UR15, URZ ;  /* 0x0000000f06067290 */ /* 0x000fe4000fffe1ff */
[----:B------:R-:W-:Y:S01]  /*2fb0*/  UIADD3 UR8, UPT, UPT, UR16, UR8, URZ ;  /* 0x0000000810087290 */ /* 0x000fe2000fffe0ff */
[----:B------:R-:W1:Y:S03]  /*2fc0*/  SYNCS.PHASECHK.TRANS64.TRYWAIT P0, [UR7+0x90], R0 ;  /* 0x00009000ff0075a7 */ /* 0x000e660008001107 */
[----:B------:R-:W-:Y:S01]  /*2fd0*/  ULEA UR8, UR6, UR8, 0x14 ;  /* 0x0000000806087291 */ /* 0x000fe2000f8ea0ff */
[----:B-123--:R-:W-:Y:S11]  /*2fe0*/  @!P0 BRA `(.L_x_53) ;  /* 0x0000003400248947 */ /* 0x00eff60003800000 */
.L_x_109:
[----:B------:R-:W-:Y:S01]  /*2ff0*/  IADD3 R10, PT, PT, R10, 0x1, RZ ;  /* 0x000000010a0a7810 */ /* 0x000fe20007ffe0ff */
[----:B------:R-:W-:Y:S06]  /*3000*/  BRA.U !UP3, `(.L_x_54) ;  /* 0x000000010bc07547 */ /* 0x000fec000b800000 */
[----:B------:R-:W-:Y:S01]  /*3010*/  UPLOP3.LUT UP4, UPT, UPT, UPT, UPT, 0x40, 0x4 ;  /* 0x000000000004789c */ /* 0x000fe20003f8e870 */
[----:B------:R-:W-:Y:S01]  /*3020*/  UMOV UR13, UR9 ;  /* 0x00000009000d7c82 */ /* 0x000fe20008000000 */
[----:B------:R-:W-:Y:S01]  /*3030*/  UMOV UR12, UR4 ;  /* 0x00000004000c7c82 */ /* 0x000fe20008000000 */
[----:B------:R-:W-:-:S08]  /*3040*/  UMOV UR17, UR14 ;  /* 0x0000000e00117c82 */ /* 0x000fd00008000000 */
.L_x_57:
[----:B------:R-:W-:Y:S02]  /*3050*/  UIADD3 UR13, UPT, UPT, UR13, 0x1, URZ ;  /* 0x000000010d0d7890 */ /* 0x000fe4000fffe0ff */
[----:B--2---:R-:W-:Y:S02]  /*3060*/  ULEA UR6, UR17, UR5, 0x3 ;  /* 0x0000000511067291 */ /* 0x004fe4000f8e18ff */
[----:B------:R-:W-:Y:S01]  /*3070*/  UISETP.NE.AND UP0, UPT, UR13, URZ, UPT ;  /* 0x000000ff0d00728c */ /* 0x000fe2000bf05270 */
[----:B---3--:R-:W-:Y:S10]  /*3080*/  @P2 BRA `(.L_x_55) ;  /* 0x00000000000c2947 */ /* 0x008ff40003800000 */
[----:B-1----:R-:W-:Y:S04]  /*3090*/  SHF.L.U32 R3, R8, 0x1f, RZ ;  /* 0x0000001f08037819 */ /* 0x002fe800000006ff */
[----:B------:R-:W1:Y:S02]  /*30a0*/  SYNCS.PHASECHK.TRANS64.TRYWAIT P0, [UR6], R3 ;  /* 0x00000003ff0075a7 */ /* 0x000e640008001106 */
[----:B-1----:R-:W-:Y:S05]  /*30b0*/  @!P0 BRA `(.L_x_56) ;  /* 0x0000003400088947 */ /* 0x002fea0003800000 */
.L_x_55:
[----:B------:R-:W-:Y:S01]  /*30c0*/  UISETP.NE.AND UP1, UPT, UR12, 0x1, UPT ;  /* 0x000000010c00788c */ /* 0x000fe2000bf25270 */
[----:B------:R-:W-:Y:S01]  /*30d0*/  PLOP3.LUT P2, PT, PT, PT, PT, 0x80, 0x8 ;  /* 0x000000000008781c */ /* 0x000fe20003f4f070 */
[----:B------:R-:W-:Y:S02]  /*30e0*/  UIADD3 UR14, UPT, UPT, UR17, 0x1, URZ ;  /* 0x00000001110e7890 */ /* 0x000fe4000fffe0ff */
[----:B------:R-:W-:Y:S02]  /*30f0*/  ULEA UR28, UR17, UR11, 0x9 ;  /* 0x0000000b111c7291 */ /* 0x000fe4000f8e48ff */
[----:B------:R-:W-:Y:S01]  /*3100*/  UISETP.NE.AND UP2, UPT, UR14, 0x3, UPT ;  /* 0x000000030e00788c */ /* 0x000fe2000bf45270 */
[----:B------:R-:W-:Y:S01]  /*3110*/  PLOP3.LUT P0, PT, PT, PT, UP1, 0x80, 0x8 ;  /* 0x000000000008781c */ /* 0x000fe20003f0f018 */
[----:B------:R-:W-:Y:S02]  /*3120*/  UIADD3 UR40, UPT, UPT, UR28, 0x2, URZ ;  /* 0x000000021c287890 */ /* 0x000fe4000fffe0ff */
[----:B------:R-:W-:Y:S02]  /*3130*/  USEL UR27, URZ, 0x1, UP2 ;  /* 0x00000001ff1b7887 */ /* 0x000fe40009000000 */
[----:B------:R-:W-:Y:S02]  /*3140*/  USEL UR14, UR14, URZ, UP2 ;  /* 0x000000ff0e0e7287 */ /* 0x000fe40009000000 */
[----:B------:R-:W-:Y:S02]  /*3150*/  UIADD3 UR36, UPT, UPT, UR28, 0x4, URZ ;  /* 0x000000041c247890 */ /* 0x000fe4000fffe0ff */
[----:B------:R-:W-:Y:S01]  /*3160*/  @UP1 ULEA UR26, UR14, UR5, 0x3 ;  /* 0x000000050e1a1291 */ /* 0x000fe2000f8e18ff */
[----:B------:R-:W-:Y:S01]  /*3170*/  LOP3.LUT R8, R8, UR27, RZ, 0x3c, !PT ;  /* 0x0000001b08087c12 */ /* 0x000fe2000f8e3cff */
[----:B------:R-:W-:Y:S02]  /*3180*/  UIADD3 UR32, UPT, UPT, UR28, 0x6, URZ ;  /* 0x000000061c207890 */ /* 0x000fe4000fffe0ff */
[----:B------:R-:W-:Y:S01]  /*3190*/  UIADD3 UR6, UPT, UPT, UR6, 0x18, URZ ;  /* 0x0000001806067890 */ /* 0x000fe2000fffe0ff */
[----:B-1----:R-:W-:Y:S01]  /*31a0*/  @P0 SHF.L.U32 R0, R8, 0x1f, RZ ;  /* 0x0000001f08000819 */ /* 0x002fe200000006ff */
[----:B------:R-:W-:Y:S01]  /*31b0*/  UIADD3 UR12, UPT, UPT, UR12, -0x1, URZ ;  /* 0xffffffff0c0c7890 */ /* 0x000fe2000fffe0ff */
[----:B------:R-:W-:Y:S02]  /*31c0*/  UMOV UR29, 0x40004040 ;  /* 0x40004040001d7882 */ /* 0x000fe40000000000 */
[----:B------:R2:W3:Y:S01]  /*31d0*/  @P0 SYNCS.PHASECHK.TRANS64.TRYWAIT P2, [UR26], R0 ;  /* 0x00000000ff0005a7 */ /* 0x0004e2000804111a */
[----:B------:R-:W-:Y:S01]  /*31e0*/  ULEA UR26, UR17, UR10, 0x9 ;  /* 0x0000000a111a7291 */ /* 0x000fe2000f8e48ff */
[----:B------:R-:W-:Y:S01]  /*31f0*/  UMOV UR27, 0x40004040 ;  /* 0x40004040001b7882 */ /* 0x000fe20000000000 */
[----:B------:R-:W-:Y:S02]  /*3200*/  UMOV UR41, 0x40004040 ;  /* 0x4000404000297882 */ /* 0x000fe40000000000 */
[----:B------:R-:W-:Y:S02]  /*3210*/  UIADD3 UR38, UPT, UPT, UR26, 0x2, URZ ;  /* 0x000000021a267890 */ /* 0x000fe4000fffe0ff */
[----:B------:R-:W-:Y:S02]  /*3220*/  UIADD3 UR34, UPT, UPT, UR26, 0x4, URZ ;  /* 0x000000041a227890 */ /* 0x000fe4000fffe0ff */
[----:B------:R-:W-:Y:S01]  /*3230*/  UIADD3 UR30, UPT, UPT, UR26, 0x6, URZ ;  /* 0x000000061a1e7890 */ /* 0x000fe2000fffe0ff */
[----:B------:R2:W-:Y:S01]  /*3240*/  UTCQMMA gdesc[UR26], gdesc[UR28], tmem[UR8], tmem[UR24], idesc[UR25], UP4 ;  /* 0x00ff181c1a0075ea */ /* 0x0005e2000a000308 */
[----:B------:R-:W-:Y:S01]  /*3250*/  UPLOP3.LUT UP4, UPT, UPT, UPT, UPT, 0x80, 0x8 ;  /* 0x000000000008789c */ /* 0x000fe20003f8f070 */
[----:B------:R-:W-:Y:S01]  /*3260*/  UMOV UR39, 0x40004040 ;  /* 0x4000404000277882 */ /* 0x000fe20000000000 */
[----:B------:R-:W-:Y:S01]  /*3270*/  UMOV UR37, 0x40004040 ;  /* 0x4000404000257882 */ /* 0x000fe20000000000 */
[----:B------:R2:W-:Y:S01]  /*3280*/  UTCQMMA gdesc[UR38], gdesc[UR40], tmem[UR8], tmem[UR22], idesc[UR23], UPT ;  /* 0x00ff1628260075ea */ /* 0x0005e2000b800308 */
[----:B------:R-:W-:Y:S01]  /*3290*/  UMOV UR35, 0x40004040 ;  /* 0x4000404000237882 */ /* 0x000fe20000000000 */
[----:B------:R-:W-:Y:S01]  /*32a0*/  UMOV UR33, 0x40004040 ;  /* 0x4000404000217882 */ /* 0x000fe20000000000 */
[----:B------:R-:W-:Y:S01]  /*32b0*/  UMOV UR31, 0x40004040 ;  /* 0x40004040001f7882 */ /* 0x000fe20000000000 */
[----:B------:R2:W-:Y:S01]  /*32c0*/  UTCQMMA gdesc[UR34], gdesc[UR36], tmem[UR8], tmem[UR20], idesc[UR21], UPT ;  /* 0x00ff1424220075ea */ /* 0x0005e2000b800308 */
[----:B------:R2:W-:Y:S01]  /*32d0*/  UTCQMMA gdesc[UR30], gdesc[UR32], tmem[UR8], tmem[UR18], idesc[UR19], UPT ;  /* 0x00ff12201e0075ea */ /* 0x0005e2000b800308 */
[----:B------:R2:W-:Y:S01]  /*32e0*/  UTCBAR [UR6], URZ ;  /* 0x000000ff060073e9 */ /* 0x0005e200080000ff */
[----:B------:R-:W-:Y:S01]  /*32f0*/  UMOV UR17, UR14 ;  /* 0x0000000e00117c82 */ /* 0x000fe20008000000 */
[----:B------:R-:W-:Y:S05]  /*3300*/  BRA.U UP0, `(.L_x_57) ;  /* 0xfffffffd00507547 */ /* 0x000fea000b83ffff */
.L_x_54:
[----:B------:R-:W-:Y:S01]  /*3310*/  UIADD3 UR15, UPT, UPT, UR15, 0x1, URZ ;  /* 0x000000010f0f7890 */ /* 0x000fe2000fffe0ff */
[C---:B------:R-:W-:Y:S01]  /*3320*/  ISETP.NE.AND P0, PT, R10.reuse, 0x2, PT ;  /* 0x000000020a00780c */ /* 0x040fe20003f05270 */
[----:B------:R-:W-:Y:S02]  /*3330*/  UIADD3 UR7, UPT, UPT, UR7, 0x70, URZ ;  /* 0x0000007007077890 */ /* 0x000fe4000fffe0ff */
[----:B------:R-:W-:Y:S01]  /*3340*/  UISETP.NE.AND UP0, UPT, UR15, 0x4, UPT ;  /* 0x000000040f00788c */ /* 0x000fe2000bf05270 */
[----:B-12---:R-:W-:Y:S02]  /*3350*/  SEL R0, RZ, 0x1, P0 ;  /* 0x00000001ff007807 */ /* 0x006fe40000000000 */
[----:B------:R-:W-:Y:S01]  /*3360*/  SEL R10, R10, RZ, P0 ;  /* 0x000000ff0a0a7207 */ /* 0x000fe20000000000 */
[----:B------:R-:W-:Y:S01]  /*3370*/  USEL UR6, URZ, 0x1, UP0 ;  /* 0x00000001ff067887 */ /* 0x000fe20008000000 */
[----:B------:R-:W-:Y:S01]  /*3380*/  LOP3.LUT R9, R9, R0, RZ, 0x3c, !PT ;  /* 0x0000000009097212 */ /* 0x000fe200078e3cff */
[----:B------:R-:W-:Y:S01]  /*3390*/  USEL UR15, UR15, URZ, UP0 ;  /* 0x000000ff0f0f7287 */ /* 0x000fe20008000000 */
[----:B------:R1:W-:Y:S03]  /*33a0*/  UTCBAR [UR7], URZ ;  /* 0x000000ff070073e9 */ /* 0x0003e600080000ff */
[----:B------:R-:W-:Y:S01]  /*33b0*/  LOP3.LUT R11, R11, UR6, RZ, 0x3c, !PT ;  /* 0x000000060b0b7c12 */ /* 0x000fe2000f8e3cff */
[----:B------:R-:W-:Y:S07]  /*33c0*/  @P1 BRA `(.L_x_58) ;  /* 0xfffffff800881947 */ /* 0x000fee000383ffff */
[----:B------:R-:W2:Y:S01]  /*33d0*/  S2UR UR4, SR_CgaCtaId ;  /* 0x00000000000479c3 */ /* 0x000ea20000008800 */
[----:B------:R-:W-:Y:S01]  /*33e0*/  ELECT P0, URZ, PT ;  /* 0x0000000000ff782f */ /* 0x000fe20003800000 */
[----:B------:R-:W-:Y:S01]  /*33f0*/  IMAD.MOV.U32 R0, RZ, RZ, 0x1 ;  /* 0x00000001ff007424 */ /* 0x000fe200078e00ff */
[----:B------:R-:W-:Y:S01]  /*3400*/  UIADD3 UR5, UPT, UPT, UR5, 0x90, URZ ;  /* 0x0000009005057890 */ /* 0x000fe2000fffe0ff */
[----:B------:R-:W-:Y:S01]  /*3410*/  SHF.L.U32 R3, R11, 0x1f, RZ ;  /* 0x0000001f0b037819 */ /* 0x000fe200000006ff */
[----:B------:R-:W-:-:S03]  /*3420*/  UMOV UR6, 0x40 ;  /* 0x0000004000067882 */ /* 0x000fc60000000000 */
[----:B------:R-:W-:Y:S01]  /*3430*/  UVIRTCOUNT.DEALLOC.SMPOOL 0x80 ;  /* 0x000000800000784c */ /* 0x000fe20000000000 */
[----:B--2---:R-:W-:Y:S02]  /*3440*/  ULEA UR4, UR4, UR6, 0x18 ;  /* 0x0000000604047291 */ /* 0x004fe4000f8ec0ff */
[----:B------:R-:W-:-:S07]  /*3450*/  ULEA UR6, UR15, UR5, 0x3 ;  /* 0x000000050f067291 */ /* 0x000fce000f8e18ff */
[----:B------:R2:W-:Y:S02]  /*3460*/  @P0 STS.U8 [UR4+0x1c], R0 ;  /* 0x00001c00ff000988 */ /* 0x0005e40008000004 */
[----:B------:R-:W4:Y:S02]  /*3470*/  SYNCS.PHASECHK.TRANS64.TRYWAIT P0, [UR6], R3 ;  /* 0x00000003ff0075a7 */ /* 0x000f240008001106 */
[----:B--2-4-:R-:W-:Y:S05]  /*3480*/  @!P0 BRA `(.L_x_59) ;  /* 0x00000030002c8947 */ /* 0x014fea0003800000 */
.L_x_112:
[----:B-1----:R-:W-:-:S04]  /*3490*/  UIADD3 UR7, UPT, UPT, UR15, 0x1, URZ ;  /* 0x000000010f077890 */ /* 0x002fc8000fffe0ff */
[----:B------:R-:W-:-:S04]  /*34a0*/  UISETP.NE.AND UP0, UPT, UR7, 0x4, UPT ;  /* 0x000000040700788c */ /* 0x000fc8000bf05270 */
[----:B------:R-:W-:Y:S02]  /*34b0*/  USEL UR8, URZ, 0x1, UP0 ;  /* 0x00000001ff087887 */ /* 0x000fe40008000000 */
[----:B------:R-:W-:-:S04]  /*34c0*/  USEL UR7, UR7, URZ, UP0 ;  /* 0x000000ff07077287 */ /* 0x000fc80008000000 */
[----:B------:R-:W-:Y:S01]  /*34d0*/  ULEA UR6, UR7, UR5, 0x3 ;  /* 0x0000000507067291 */ /* 0x000fe2000f8e18ff */
[----:B------:R-:W-:-:S04]  /*34e0*/  LOP3.LUT R2, R11, UR8, RZ, 0x3c, !PT ;  /* 0x000000080b027c12 */ /* 0x000fc8000f8e3cff */
[----:B--2---:R-:W-:-:S04]  /*34f0*/  SHF.L.U32 R3, R2, 0x1f, RZ ;  /* 0x0000001f02037819 */ /* 0x004fc800000006ff */
[----:B------:R-:W1:Y:S02]  /*3500*/  SYNCS.PHASECHK.TRANS64.TRYWAIT P0, [UR6], R3 ;  /* 0x00000003ff0075a7 */ /* 0x000e640008001106 */
[----:B-1----:R-:W-:Y:S05]  /*3510*/  @!P0 BRA `(.L_x_60) ;  /* 0x0000003000208947 */ /* 0x002fea0003800000 */
.L_x_114:
        /* <DEDUP_REMOVED lines=9> */
.L_x_116:
[----:B------:R-:W-:-:S04]  /*35b0*/  UIADD3 UR7, UPT, UPT, UR7, 0x1, URZ ;  /* 0x0000000107077890 */ /* 0x000fc8000fffe0ff */
[----:B------:R-:W-:-:S04]  /*35c0*/  UISETP.NE.AND UP0, UPT, UR7, 0x4, UPT ;  /* 0x000000040700788c */ /* 0x000fc8000bf05270 */
[----:B------:R-:W-:Y:S02]  /*35d0*/  USEL UR6, URZ, 0x1, UP0 ;  /* 0x00000001ff067887 */ /* 0x000fe40008000000 */
[----:B------:R-:W-:-:S04]  /*35e0*/  USEL UR7, UR7, URZ, UP0 ;  /* 0x000000ff07077287 */ /* 0x000fc80008000000 */
[----:B------:R-:W-:Y:S01]  /*35f0*/  ULEA UR7, UR7, UR5, 0x3 ;  /* 0x0000000507077291 */ /* 0x000fe2000f8e18ff */
[----:B-1----:R-:W-:-:S04]  /*3600*/  LOP3.LUT R3, R2, UR6, RZ, 0x3c, !PT ;  /* 0x0000000602037c12 */ /* 0x002fc8000f8e3cff */
[----:B------:R-:W-:-:S04]  /*3610*/  SHF.L.U32 R3, R3, 0x1f, RZ ;  /* 0x0000001f03037819 */ /* 0x000fc800000006ff */
[----:B------:R-:W1:Y:S02]  /*3620*/  SYNCS.PHASECHK.TRANS64.TRYWAIT P0, [UR7], R3 ;  /* 0x00000003ff0075a7 */ /* 0x000e640008001107 */
[----:B-1----:R-:W-:Y:S05]  /*3630*/  @!P0 BRA `(.L_x_62) ;  /* 0x0000003000088947 */ /* 0x002fea0003800000 */
.L_x_118:
[----:B------:R-:W-:Y:S01]  /*3640*/  NOP ;  /* 0x0000000000007918 */ /* 0x000fe20000000000 */
[----:B-1----:R-:W1:Y:S01]  /*3650*/  LDS R0, [UR4+0x14] ;  /* 0x00001404ff007984 */ /* 0x002e620008000800 */
[----:B------:R-:W-:Y:S01]  /*3660*/  ULOP3.LUT UR6, UR16, 0xffff, URZ, 0xc0, !UPT ;  /* 0x0000ffff10067892 */ /* 0x000fe2000f8ec0ff */
[----:B------:R-:W-:Y:S01]  /*3670*/  UMOV UR8, 0xffff ;  /* 0x0000ffff00087882 */ /* 0x000fe20000000000 */
[----:B------:R-:W-:Y:S02]  /*3680*/  UMOV UR5, 0x1 ;  /* 0x0000000100057882 */ /* 0x000fe40000000000 */
[----:B------:R-:W-:-:S04]  /*3690*/  USHF.R.U32.HI UR6, URZ, 0x5, UR6 ;  /* 0x00000005ff067899 */ /* 0x000fc80008011606 */
[----:B------:R-:W-:Y:S02]  /*36a0*/  USHF.L.U32 UR8, UR8, UR6, URZ ;  /* 0x0000000608087299 */ /* 0x000fe400080006ff */
[----:B------:R-:W-:-:S04]  /*36b0*/  USHF.L.U32 UR5, UR5, UR6, URZ ;  /* 0x0000000605057299 */ /* 0x000fc800080006ff */
[----:B-1----:R-:W-:-:S04]  /*36c0*/  LOP3.LUT R0, R0, UR8, RZ, 0xc0, !PT ;  /* 0x0000000800007c12 */ /* 0x002fc8000f8ec0ff */
[----:B------:R-:W-:-:S13]  /*36d0*/  ISETP.NE.AND P0, PT, R0, UR8, PT ;  /* 0x0000000800007c0c */ /* 0x000fda000bf05270 */
[----:B------:R-:W-:Y:S05]  /*36e0*/  @P0 BRA `(.L_x_63) ;  /* 0x0000000000580947 */ /* 0x000fea0003800000 */
[----:B------:R-:W1:Y:S02]  /*36f0*/  LDS R0, [UR4+0x18] ;  /* 0x00001804ff007984 */ /* 0x000e640008000800 */
[----:B-1----:R-:W-:-:S04]  /*3700*/  LOP3.LUT R0, R0, UR5, RZ, 0xc0, !PT ;  /* 0x0000000500007c12 */ /* 0x002fc8000f8ec0ff */
[----:B------:R-:W-:-:S13]  /*3710*/  ISETP.NE.AND P0, PT, R0, UR5, PT ;  /* 0x0000000500007c0c */ /* 0x000fda000bf05270 */
[----:B------:R-:W-:Y:S05]  /*3720*/  @P0 BRA `(.L_x_64) ;  /* 0x00000000003c0947 */ /* 0x000fea0003800000 */
[----:B------:R-:W1:Y:S01]  /*3730*/  S2R R2, SR_LANEID ;  /* 0x0000000000027919 */ /* 0x000e620000000000 */
[----:B------:R-:W-:Y:S01]  /*3740*/  ULOP3.LUT UR8, URZ, UR8, URZ, 0x33, !UPT ;  /* 0x00000008ff087292 */ /* 0x000fe2000f8e33ff */
[----:B------:R-:W-:Y:S01]  /*3750*/  LOP3.LUT R4, RZ, UR5, RZ, 0x33, !PT ;  /* 0x00000005ff047c12 */ /* 0x000fe2000f8e33ff */
[----:B------:R-:W-:Y:S02]  /*3760*/  VOTEU.ANY UR7, UPT, PT ;  /* 0x0000000000077886 */ /* 0x000fe400038e0100 */
[----:B------:R-:W-:Y:S01]  /*3770*/  UFLO.U32 UR7, UR7 ;  /* 0x00000007000772bd */ /* 0x000fe200080e0000 */
[----:B------:R-:W2:Y:S01]  /*3780*/  REDUX UR5, R4 ;  /* 0x00000000040573c4 */ /* 0x000ea20000000000 */
[----:B------:R-:W-:-:S06]  /*3790*/  IMAD.U32 R0, RZ, RZ, UR8 ;  /* 0x00000008ff007e24 */ /* 0x000fcc000f8e00ff */
[----:B------:R4:W-:Y:S01]  /*37a0*/  UTCATOMSWS.AND URZ, UR8 ;  /* 0x0000000800ff79e3 */ /* 0x0009e20008000000 */
[----:B------:R-:W3:Y:S01]  /*37b0*/  REDUX UR6, R0 ;  /* 0x00000000000673c4 */ /* 0x000ee20000000000 */
[----:B-1----:R-:W-:Y:S01]  /*37c0*/  ISETP.EQ.U32.AND P0, PT, R2, UR7, PT ;  /* 0x0000000702007c0c */ /* 0x002fe2000bf02070 */
[----:B--2---:R-:W-:Y:S01]  /*37d0*/  IMAD.U32 R2, RZ, RZ, UR5 ;  /* 0x00000005ff027e24 */ /* 0x004fe2000f8e00ff */
[----:B---3--:R-:W-:-:S11]  /*37e0*/  MOV R3, UR6 ;  /* 0x0000000600037c02 */ /* 0x008fd60008000f00 */
[----:B------:R4:W-:Y:S04]  /*37f0*/  @P0 ATOMS.AND RZ, [UR4+0x14], R3 ;  /* 0x00001403ffff098c */ /* 0x0009e8000a800004 */
[----:B------:R4:W-:Y:S01]  /*3800*/  @P0 ATOMS.AND RZ, [UR4+0x18], R2 ;  /* 0x00001802ffff098c */ /* 0x0009e2000a800004 */
[----:B------:R-:W-:Y:S05]  /*3810*/  BRA `(.L_x_65) ;  /* 0x0000000000147947 */ /* 0x000fea0003800000 */
.L_x_64:
[----:B------:R-:W-:Y:S02]  /*3820*/  MOV R2, 0x3840 ;  /* 0x0000384000027802 */ /* 0x000fe40000000f00 */
[----:B---3-5:R-:W-:Y:S05]  /*3830*/  CALL.REL.NOINC `($__internal_0_$__cuda_sm10x_tcgen05_guardrail_trap_col_being_dealloced_not_returned_by_alloc) ;  /* 0x0000003000247944 */ /* 0x028fea0003c00000 */
[----:B------:R-:W-:Y:S05]  /*3840*/  BRA `(.L_x_65) ;  /* 0x0000000000087947 */ /* 0x000fea0003800000 */
.L_x_63:
[----:B------:R-:W-:Y:S02]  /*3850*/  MOV R2, 0x3870 ;  /* 0x0000387000027802 */ /* 0x000fe40000000f00 */
[----:B---3-5:R-:W-:Y:S05]  /*3860*/  CALL.REL.NOINC `($__internal_2_$__cuda_sm10x_tcgen05_guardrail_trap_unallocated_columns_being_dealloced) ;  /* 0x0000003000307944 */ /* 0x028fea0003c00000 */
.L_x_65:
[----:B------:R-:W-:Y:S01]  /*3870*/  NOP ;  /* 0x0000000000007918 */ /* 0x000fe20000000000 */
[----:B----4-:R-:W-:Y:S05]  /*3880*/  EXIT ;  /* 0x000000000000794d */ /* 0x010fea0003800000 */
.L_x_47:
[----:B------:R-:W-:-:S09]  /*3890*/  UISETP.NE.OR UP2, UPT, UR8, 0x3, !UP2 ;  /* 0x000000030800788c */ /* 0x000fd2000d745670 */
[----:B------:R-:W-:Y:S05]  /*38a0*/  BRA.U UP2, `(.L_x_66) ;  /* 0x0000000902c87547 */ /* 0x000fea000b800000 */
[----:B------:R-:W1:Y:S01]  /*38b0*/  LDCU.64 UR6, c[0x0][0x888] ;  /* 0x00011100ff0677ac */ /* 0x000e620008000a00 */
[----:B------:R-:W2:Y:S01]  /*38c0*/  LDC R0, c[0x0][0xb30] ;  /* 0x0002cc00ff007b82 */ /* 0x000ea20000000800 */
[----:B------:R-:W-:Y:S01]  /*38d0*/  IMAD.MOV.U32 R30, RZ, RZ, 0x1 ;  /* 0x00000001ff1e7424 */ /* 0x000fe200078e00ff */
[----:B------:R-:W-:Y:S01]  /*38e0*/  CS2R R28, SRZ ;  /* 0x00000000001c7805 */ /* 0x000fe2000001ff00 */
[----:B------:R-:W4:Y:S01]  /*38f0*/  LDCU.64 UR4, c[0x0][0x890] ;  /* 0x00011200ff0477ac */ /* 0x000f220008000a00 */
[----:B------:R-:W-:Y:S01]  /*3900*/  IMAD.MOV.U32 R25, RZ, RZ, 0x1000 ;  /* 0x00001000ff197424 */ /* 0x000fe200078e00ff */
[----:B------:R-:W-:-:S03]  /*3910*/  UMOV UR8, 0x400 ;  /* 0x0000040000087882 */ /* 0x000fc60000000000 */
[----:B------:R-:W3:Y:S01]  /*3920*/  LDC R19, c[0x0][0x370] ;  /* 0x0000dc00ff137b82 */ /* 0x000ee20000000800 */
[----:B------:R-:W-:-:S07]  /*3930*/  UPLOP3.LUT UP1, UPT, UPT, UPT, UPT, 0x40, 0x4 ;  /* 0x000000000004789c */ /* 0x000fce0003f2e870 */
[----:B------:R-:W3:Y:S01]  /*3940*/  LDC R2, c[0x0][0xb0c] ;  /* 0x0002c300ff027b82 */ /* 0x000ee20000000800 */
[----:B-1----:R-:W-:Y:S02]  /*3950*/  UISETP.NE.U32.AND UP2, UPT, UR6, URZ, UPT ;  /* 0x000000ff0600728c */ /* 0x002fe4000bf45070 */
[----:B------:R-:W-:Y:S02]  /*3960*/  ULEA UR6, UR37, UR8, 0x18 ;  /* 0x0000000825067291 */ /* 0x000fe4000f8ec0ff */
[----:B------:R-:W-:Y:S02]  /*3970*/  UISETP.NE.AND.EX UP2, UPT, UR7, URZ, UPT, UP2 ;  /* 0x000000ff0700728c */ /* 0x000fe4000bf45320 */
[----:B------:R-:W-:Y:S01]  /*3980*/  UIADD3 UR7, UPT, UPT, UR6, 0x30, URZ ;  /* 0x0000003006077890 */ /* 0x000fe2000fffe0ff */
[----:B------:R-:W1:Y:S01]  /*3990*/  LDC R18, c[0x0][0xb20] ;  /* 0x0002c800ff127b82 */ /* 0x000e620000000800 */
[----:B----4-:R-:W-:Y:S01]  /*39a0*/  UISETP.NE.U32.AND UP3, UPT, UR4, URZ, UPT ;  /* 0x000000ff0400728c */ /* 0x010fe2000bf65070 */
[----:B--2---:R-:W-:Y:S01]  /*39b0*/  ISETP.NE.AND P1, PT, R0, 0x1, PT ;  /* 0x000000010000780c */ /* 0x004fe20003f25270 */
[----:B------:R-:W-:-:S02]  /*39c0*/  UPRMT UR37, UR37, 0x654, UR7 ;  /* 0x0000065425257896 */ /* 0x000fc40008000007 */
[----:B------:R-:W-:-:S03]  /*39d0*/  UISETP.NE.AND.EX UP3, UPT, UR5, URZ, UPT, UP3 ;  /* 0x000000ff0500728c */ /* 0x000fc6000bf65330 */
[----:B------:R-:W2:Y:S08]  /*39e0*/  LDC.64 R32, c[0x0][0x348] ;  /* 0x0000d200ff207b82 */ /* 0x000eb00000000a00 */
[----:B------:R-:W4:Y:S08]  /*39f0*/  LDC.64 R16, c[0x0][0xb10] ;  /* 0x0002c400ff107b82 */ /* 0x000f300000000a00 */
[----:B------:R-:W1:Y:S08]  /*3a00*/  LDC.64 R6, c[0x0][0xb18] ;  /* 0x0002c600ff067b82 */ /* 0x000e700000000a00 */
[----:B------:R-:W1:Y:S08]  /*3a10*/  LDC.64 R4, c[0x0][0xb28] ;  /* 0x0002ca00ff047b82 */ /* 0x000e700000000a00 */
[----:B---3--:R-:W1:Y:S02]  /*3a20*/  LDC R24, c[0x0][0x374] ;  /* 0x0000dd00ff187b82 */ /* 0x008e640000000800 */
.L_x_74:
[C---:B------:R-:W-:Y:S02]  /*3a30*/  LEA R0, R29.reuse, UR6, 0x3 ;  /* 0x000000061d007c11 */ /* 0x040fe4000f8e18ff */
[----:B------:R-:W-:Y:S02]  /*3a40*/  SHF.L.U32 R3, R28, 0x1f, RZ ;  /* 0x0000001f1c037819 */ /* 0x000fe400000006ff */
[----:B------:R-:W-:Y:S02]  /*3a50*/  LEA R20, R29, UR6, 0x4 ;  /* 0x000000061d147c11 */ /* 0x000fe4000f8e20ff */
[----:B---3--:R-:W3:Y:S02]  /*3a60*/  SYNCS.PHASECHK.TRANS64.TRYWAIT P0, [R0+URZ+0x50], R3 ;  /* 0x00005003000075a7 */ /* 0x008ee400080011ff */
[----:B---3--:R-:W-:Y:S05]  /*3a70*/  @!P0 BRA `(.L_x_67) ;  /* 0x0000002c00108947 */ /* 0x008fea0003800000 */
.L_x_119:
[----:B------:R-:W-:Y:S01]  /*3a80*/  ISETP.GE.AND P0, PT, R40, 0x1, PT ;  /* 0x000000012800780c */ /* 0x000fe20003f06270 */
[----:B------:R-:W1:Y:S01]  /*3a90*/  LDS.128 R20, [R20+0xe0] ;  /* 0x0000e00014147984 */ /* 0x000e620000000c00 */
[----:B------:R-:W-:Y:S01]  /*3aa0*/  ISETP.NE.U32.AND P4, PT, RZ, UR4, PT ;  /* 0x00000004ff007c0c */ /* 0x000fe2000bf85070 */
[----:B---3--:R-:W-:Y:S01]  /*3ab0*/  VIADD R0, R0, 0x60 ;  /* 0x0000006000007836 */ /* 0x008fe20000000000 */
[----:B------:R-:W-:Y:S02]  /*3ac0*/  SHF.L.U32 R26, R30, 0x1f, RZ ;  /* 0x0000001f1e1a7819 */ /* 0x000fe400000006ff */
[----:B------:R-:W-:Y:S02]  /*3ad0*/  ISETP.NE.AND.EX P4, PT, RZ, UR5, PT, P4 ;  /* 0x00000005ff007c0c */ /* 0x000fe4000bf85340 */
[----:B------:R-:W-:Y:S01]  /*3ae0*/  PRMT R0, RZ, 0x654, R0 ;  /* 0x00000654ff007816 */ /* 0x000fe20000000000 */
[----:B------:R-:W-:Y:S01]  /*3af0*/  @!PT LDS RZ, [RZ] ;  /* 0x00000000fffff984 */ /* 0x000fe20000000800 */
[----:B------:R-:W-:Y:S01]  /*3b00*/  @!PT LDS RZ, [RZ] ;  /* 0x00000000fffff984 */ /* 0x000fe20000000800 */
[----:B------:R-:W-:Y:S01]  /*3b10*/  @!PT LDS RZ, [RZ] ;  /* 0x00000000fffff984 */ /* 0x000fe20000000800 */
[----:B------:R-:W-:Y:S01]  /*3b20*/  @!PT LDS RZ, [RZ] ;  /* 0x00000000fffff984 */ /* 0x000fe20000000800 */
[----:B------:R3:W-:Y:S06]  /*3b30*/  MEMBAR.ALL.CTA ;  /* 0x0000000000007992 */ /* 0x0007ec0000008000 */
[----:B---3--:R-:W3:Y:S02]  /*3b40*/  FENCE.VIEW.ASYNC.S ;  /* 0x00000000000073c6 */ /* 0x008ee40000000000 */
[----:B---3--:R3:W-:Y:S01]  /*3b50*/  SYNCS.ARRIVE.TRANS64.RED.A1T0 RZ, [R0+URZ], RZ ;  /* 0x000000ff00ff79a7 */ /* 0x0087e200081004ff */
[----:B-1----:R-:W-:Y:S11]  /*3b60*/  LOP3.LUT P3, RZ, R22, 0x1, RZ, 0xc0, !PT ;  /* 0x0000000116ff7812 */ /* 0x002ff6000786c0ff */
[----:B------:R-:W-:Y:S02]  /*3b70*/  @!UPT UIADD3 URZ, UPT, UPT, URZ, URZ, URZ ;  /* 0x000000fffffff290 */ /* 0x000fe4000fffe0ff */
[----:B------:R-:W-:Y:S02]  /*3b80*/  @P3 MOV R13, R20 ;  /* 0x00000014000d3202 */ /* 0x000fe40000000f00 */
[----:B------:R-:W-:Y:S01]  /*3b90*/  @P3 LOP3.LUT R8, R21, 0xffff, RZ, 0xc0, !PT ;  /* 0x0000ffff15083812 */ /* 0x000fe200078ec0ff */
[----:B---3--:R-:W-:Y:S06]  /*3ba0*/  @!P0 BRA `(.L_x_68) ;  /* 0x0000000000a48947 */ /* 0x008fec0003800000 */
[----:B------:R-:W-:Y:S01]  /*3bb0*/  IMAD.HI.U32 R31, R24, R7, RZ ;  /* 0x00000007181f7227 */ /* 0x000fe200078e00ff */
[----:B------:R-:W-:Y:S02]  /*3bc0*/  ISETP.NE.AND P0, PT, R6, 0x1, PT ;  /* 0x000000010600780c */ /* 0x000fe40003f05270 */
[----:B------:R-:W-:Y:S01]  /*3bd0*/  ISETP.NE.AND P2, PT, R40, 0x1, PT ;  /* 0x000000012800780c */ /* 0x000fe20003f45270 */
[----:B----4-:R-:W-:Y:S01]  /*3be0*/  IMAD.HI.U32 R34, R19, R16, RZ ;  /* 0x0000001013227227 */ /* 0x010fe200078e00ff */
[----:B------:R-:W-:Y:S02]  /*3bf0*/  SHF.R.U32.HI R31, RZ, R18, R31 ;  /* 0x00000012ff1f7219 */ /* 0x000fe4000001161f */
[----:B------:R-:W-:Y:S01]  /*3c00*/  ISETP.NE.AND P5, PT, R2, 0x1, PT ;  /* 0x000000010200780c */ /* 0x000fe20003fa5270 */
[----:B------:R-:W-:Y:S01]  /*3c10*/  IMAD.HI.U32 R36, R13, R16, RZ ;  /* 0x000000100d247227 */ /* 0x000fe200078e00ff */
[----:B------:R-:W-:Y:S02]  /*3c20*/  SHF.R.U32.HI R34, RZ, R17, R34 ;  /* 0x00000011ff227219 */ /* 0x000fe40000011622 */
[----:B------:R-:W-:Y:S01]  /*3c30*/  SEL R3, R24, R31, !P0 ;  /* 0x0000001f18037207 */ /* 0x000fe20004000000 */
[C---:B------:R-:W-:Y:S01]  /*3c40*/  IMAD.HI.U32 R31, R8.reuse, R7, RZ ;  /* 0x00000007081f7227 */ /* 0x040fe200078e00ff */
[----:B------:R-:W-:Y:S02]  /*3c50*/  SEL R11, R19, R34, !P5 ;  /* 0x00000022130b7207 */ /* 0x000fe40006800000 */
[----:B------:R-:W-:Y:S01]  /*3c60*/  SHF.R.U32.HI R36, RZ, R17, R36 ;  /* 0x00000011ff247219 */ /* 0x000fe20000011624 */
[----:B------:R-:W-:Y:S01]  /*3c70*/  IMAD.HI.U32 R38, R3, R4, RZ ;  /* 0x0000000403267227 */ /* 0x000fe200078e00ff */
[----:B------:R-:W-:Y:S03]  /*3c80*/  SHF.R.U32.HI R31, RZ, R18, R31 ;  /* 0x00000012ff1f7219 */ /* 0x000fe6000001161f */
[----:B------:R-:W-:Y:S01]  /*3c90*/  IMAD.HI.U32 R34, R11, R4, RZ ;  /* 0x000000040b227227 */ /* 0x000fe200078e00ff */
[----:B------:R-:W-:Y:S02]  /*3ca0*/  @P2 SHF.R.U32.HI R3, RZ, R5, R38 ;  /* 0x00000005ff032219 */ /* 0x000fe40000011626 */
[----:B------:R-:W-:Y:S02]  /*3cb0*/  SEL R9, R8, R31, !P0 ;  /* 0x0000001f08097207 */ /* 0x000fe40004000000 */
[----:B------:R-:W-:Y:S01]  /*3cc0*/  @P2 SHF.R.U32.HI R11, RZ, R5, R34 ;  /* 0x00000005ff0b2219 */ /* 0x000fe20000011622 */
[C---:B------:R-:W-:Y:S01]  /*3cd0*/  IMAD R10, R40.reuse, R3, RZ ;  /* 0x00000003280a7224 */ /* 0x040fe200078e02ff */
[----:B------:R-:W-:Y:S01]  /*3ce0*/  SEL R3, R13, R36, !P5 ;  /* 0x000000240d037207 */ /* 0x000fe20006800000 */
[C---:B------:R-:W-:Y:S03]  /*3cf0*/  IMAD.HI.U32 R14, R9.reuse, R4, RZ ;  /* 0x00000004090e7227 */ /* 0x040fe600078e00ff */
[----:B------:R-:W-:Y:S01]  /*3d00*/  ISETP.GE.AND P0, PT, R9, R10, PT ;  /* 0x0000000a0900720c */ /* 0x000fe20003f06270 */
[C---:B------:R-:W-:Y:S01]  /*3d10*/  IMAD R12, R40.reuse, R11, RZ ;  /* 0x0000000b280c7224 */ /* 0x040fe200078e02ff */
[-C--:B------:R-:W-:Y:S04]  /*3d20*/  SHF.R.U32.HI R14, RZ, R5.reuse, R14 ;  /* 0x00000005ff0e7219 */ /* 0x080fe8000001160e */
[----:B------:R-:W-:Y:S02]  /*3d30*/  ISETP.GE.OR P0, PT, R3, R12, P0 ;  /* 0x0000000c0300720c */ /* 0x000fe40000706670 */
[----:B------:R-:W-:Y:S05]  /*3d40*/  SEL R15, R9, R14, !P2 ;  /* 0x0000000e090f7207 */ /* 0x000fea0005000000 */
[----:B------:R-:W-:Y:S04]  /*3d50*/  IMAD.MOV R14, RZ, RZ, -R15 ;  /* 0x000000ffff0e7224 */ /* 0x000fe800078e0a0f */
[----:B------:R-:W-:Y:S02]  /*3d60*/  IMAD R14, R40, R14, R9 ;  /* 0x0000000e280e7224 */ /* 0x000fe400078e0209 */
[C---:B------:R-:W-:Y:S05]  /*3d70*/  @!P0 IMAD.HI.U32 R10, R3.reuse, R4, RZ ;  /* 0x00000004030a8227 */ /* 0x040fea00078e00ff */
[----:B------:R-:W-:Y:S04]  /*3d80*/  @!P0 SHF.R.U32.HI R10, RZ, R5, R10 ;  /* 0x00000005ff0a8219 */ /* 0x000fe8000001160a */
[----:B------:R-:W-:Y:S01]  /*3d90*/  @!P0 SEL R0, R3, R10, !P2 ;  /* 0x0000000a03008207 */ /* 0x000fe20005000000 */
[----:B------:R-:W-:Y:S03]  /*3da0*/  IMAD.MOV R10, RZ, RZ, -R3 ;  /* 0x000000ffff0a7224 */ /* 0x000fe600078e0a03 */
[----:B------:R-:W-:Y:S01]  /*3db0*/  @!P0 IADD3 R15, PT, PT, R15, -R0, RZ ;  /* 0x800000000f0f8210 */ /* 0x000fe20007ffe0ff */
[----:B------:R-:W-:Y:S01]  /*3dc0*/  @!P0 IMAD R0, R11, R14, R0 ;  /* 0x0000000e0b008224 */ /* 0x000fe200078e0200 */
[----:B------:R-:W-:Y:S01]  /*3dd0*/  IADD3 R11, PT, PT, -R9, RZ, RZ ;  /* 0x000000ff090b7210 */ /* 0x000fe20007ffe1ff */
[----:B------:R-:W-:Y:S02]  /*3de0*/  IMAD R13, R2, R10, R13 ;  /* 0x0000000a020d7224 */ /* 0x000fe400078e020d */
[----:B------:R-:W-:Y:S02]  /*3df0*/  @!P0 IMAD R9, R15, R40, R3 ;  /* 0x000000280f098224 */ /* 0x000fe400078e0203 */
[----:B------:R-:W-:Y:S02]  /*3e00*/  @!P0 IMAD.MOV.U32 R3, RZ, RZ, R0 ;  /* 0x000000ffff038224 */ /* 0x000fe400078e0000 */
[----:B------:R-:W-:Y:S02]  /*3e10*/  IMAD R8, R6, R11, R8 ;  /* 0x0000000b06087224 */ /* 0x000fe400078e0208 */
[----:B------:R-:W-:Y:S02]  /*3e20*/  IMAD R13, R3, R2, R13 ;  /* 0x00000002030d7224 */ /* 0x000fe400078e020d */
[----:B------:R-:W-:Y:S02]  /*3e30*/  IMAD R8, R9, R6, R8 ;  /* 0x0000000609087224 */ /* 0x000fe400078e0208 */
.L_x_68:
[----:B------:R-:W-:Y:S05]  /*3e40*/  BRA.U UP1, `(.L_x_69) ;  /* 0x0000000101107547 */ /* 0x000fea000b800000 */
[----:B------:R-:W-:Y:S04]  /*3e50*/  MOV R0, UR13 ;  /* 0x0000000d00007c02 */ /* 0x000fe80008000f00 */
[----:B------:R-:W-:Y:S04]  /*3e60*/  SHF.L.U32 R3, R0, 0x1f, RZ ;  /* 0x0000001f00037819 */ /* 0x000fe800000006ff */
[----:B------:R-:W1:Y:S02]  /*3e70*/  SYNCS.PHASECHK.TRANS64.TRYWAIT P0, [UR6+0x48], R3 ;  /* 0x00004803ff0075a7 */ /* 0x000e640008001106 */
[----:B-1----:R-:W-:Y:S05]  /*3e80*/  @!P0 BRA `(.L_x_70) ;  /* 0x0000002800208947 */ /* 0x002fea0003800000 */
.L_x_69:
[----:B------:R-:W-:Y:S05]  /*3e90*/  BRA.U !UP3, `(.L_x_71) ;  /* 0x000000010b347547 */ /* 0x000fea000b800000 */
[----:B------:R-:W-:Y:S01]  /*3ea0*/  UPLOP3.LUT UP0, UPT, UPT, UPT, UP2, 0x80, 0x8 ;  /* 0x000000000008789c */ /* 0x000fe20003f0f020 */
[----:B-1----:R-:W-:Y:S02]  /*3eb0*/  HFMA2 R0, -RZ, RZ, 0, 5.9604644775390625e-08 ;  /* 0x00000001ff007431 */ /* 0x002fe400000001ff */
[----:B------:R-:W-:Y:S03]  /*3ec0*/  IMAD.MOV.U32 R96, RZ, RZ, 0x1 ;  /* 0x00000001ff607424 */ /* 0x000fe600078e00ff */
[----:B------:R-:W-:Y:S05]  /*3ed0*/  PLOP3.LUT P0, PT, PT, PT, UP0, 0x80, 0x8 ;  /* 0x000000000008781c */ /* 0x000fea0003f0f008 */
[----:B------:R-:W1:Y:S01]  /*3ee0*/  @UP0 LDCU.64 UR8, c[0x0][0x888] ;  /* 0x00011100ff0807ac */ /* 0x000e620008000a00 */
[----:B------:R-:W-:Y:S07]  /*3ef0*/  @UP0 UIMAD UR7, UR36, UR4, URZ ;  /* 0x00000004240702a4 */ /* 0x000fee000f8e02ff */
[----:B------:R-:W-:Y:S01]  /*3f00*/  @!P0 PRMT R96, R0, 0x7610, R96 ;  /* 0x0000761000608816 */ /* 0x000fe20000000060 */
[----:B-1----:R-:W-:Y:S03]  /*3f10*/  @UP0 UIMAD.WIDE UR8, UR7, 0x4, UR8 ;  /* 0x00000004070808a5 */ /* 0x002fe6000f8e0208 */
[----:B------:R-:W1:Y:S03]  /*3f20*/  @!UP0 LDCU UR7, c[0x0][0x880] ;  /* 0x00011000ff0787ac */ /* 0x000e660008000800 */
[----:B------:R-:W-:Y:S01]  /*3f30*/  IMAD.U32 R10, RZ, RZ, UR8 ;  /* 0x00000008ff0a7e24 */ /* 0x000fe2000f8e00ff */
[----:B------:R-:W-:Y:S05]  /*3f40*/  MOV R11, UR9 ;  /* 0x00000009000b7c02 */ /* 0x000fea0008000f00 */
[----:B-----5:R3:W5:Y:S02]  /*3f50*/  @P0 LDG.E R49, desc[UR40][R10.64] ;  /* 0x000000280a310981 */ /* 0x020764000c1e1900 */
[----:B-1-3--:R-:W-:Y:S07]  /*3f60*/  @!P0 IMAD.U32 R49, RZ, RZ, UR7 ;  /* 0x00000007ff318e24 */ /* 0x00afee000f8e00ff */
.L_x_71:
[----:B-----5:R-:W-:Y:S01]  /*3f70*/  @!P4 FSETP.EQ.AND P5, PT, R49, RZ, PT ;  /* 0x000000ff3100c20b */ /* 0x020fe20003fa2000 */
[----:B------:R-:W-:Y:S01]  /*3f80*/  @!UPT UIADD3 URZ, UPT, UPT, URZ, URZ, URZ ;  /* 0x000000fffffff290 */ /* 0x000fe2000fffe0ff */
[----:B------:R-:W-:Y:S11]  /*3f90*/  @!P4 BRA `(.L_x_72) ;  /* 0x000000000014c947 */ /* 0x000ff60003800000 */
[----:B------:R-:W-:Y:S02]  /*3fa0*/  LOP3.LUT P0, RZ, R96, 0xff, RZ, 0xc0, !PT ;  /* 0x000000ff60ff7812 */ /* 0x000fe4000780c0ff */
[----:B------:R-:W-:Y:S04]  /*3fb0*/  PLOP3.LUT P5, PT, PT, PT, UP0, 0x80, 0x8 ;  /* 0x000000000008781c */ /* 0x000fe80003faf008 */
[----:B------:R-:W-:Y:S07]  /*3fc0*/  PLOP3.LUT P5, PT, P5, PT, PT, 0x8, 0x80 ;  /* 0x000000000080781c */ /* 0x000fee0002fae170 */
[----:B------:R-:W-:Y:S11]  /*3fd0*/  @P0 FSETP.EQ.AND P5, PT, R49, RZ, PT ;  /* 0x000000ff3100020b */ /* 0x000ff60003fa2000 */
[----:B------:R-:W-:Y:S02]  /*3fe0*/  @!UPT UIADD3 URZ, UPT, UPT, URZ, URZ, URZ ;  /* 0x000000fffffff290 */ /* 0x000fe4000fffe0ff */
.L_x_72:
[----:B------:R-:W3:Y:S01]  /*3ff0*/  SYNCS.PHASECHK.TRANS64.TRYWAIT P4, [UR6+0x38], R26 ;  /* 0x0000381aff0075a7 */ /* 0x000ee20008081106 */
[----:B------:R-:W-:Y:S01]  /*4000*/  @P3 SHF.R.U32.HI R27, RZ, 0x10, R21 ;  /* 0x00000010ff1b3819 */ /* 0x000fe20000011615 */
[----:B------:R-:W-:Y:S01]  /*4010*/  VIADD R29, R29, 0x1 ;  /* 0x000000011d1d7836 */ /* 0x000fe20000000000 */
[----:B------:R-:W5:Y:S08]  /*4020*/  LDC.64 R14, c[0x0][0xb10] ;  /* 0x0002c400ff0e7b82 */ /* 0x000f700000000a00 */
[----:B------:R-:W2:Y:S08]  /*4030*/  LDC.64 R10, c[0x0][0xb18] ;  /* 0x0002c600ff0a7b82 */ /* 0x000eb00000000a00 */
[----:B-1----:R-:W1:Y:S08]  /*4040*/  @!P1 LDC R0, c[0x0][0xb20] ;  /* 0x0002c800ff009b82 */ /* 0x002e700000000800 */
[----:B------:R-:W4:Y:S01]  /*4050*/  @!P1 LDC R3, c[0x0][0xb0c] ;  /* 0x0002c300ff039b82 */ /* 0x000f220000000800 */
[----:B-----5:R-:W-:Y:S05]  /*4060*/  @!P1 IMAD.HI.U32 R14, R13, R14, RZ ;  /* 0x0000000e0d0e9227 */ /* 0x020fea00078e00ff */
[----:B------:R-:W-:Y:S01]  /*4070*/  @!P1 SHF.R.U32.HI R14, RZ, R15, R14 ;  /* 0x0000000fff0e9219 */ /* 0x000fe2000001160e */
[----:B--2---:R-:W-:Y:S01]  /*4080*/  @!P1 IMAD.HI.U32 R11, R8, R11, RZ ;  /* 0x0000000b080b9227 */ /* 0x004fe200078e00ff */
[----:B------:R-:W-:Y:S04]  /*4090*/  @!P1 ISETP.NE.AND P0, PT, R10, 0x1, PT ;  /* 0x000000010a00980c */ /* 0x000fe80003f05270 */
[----:B-1----:R-:W-:Y:S02]  /*40a0*/  @!P1 SHF.R.U32.HI R9, RZ, R0, R11 ;  /* 0x00000000ff099219 */ /* 0x002fe4000001160b */
[----:B----4-:R-:W-:Y:S02]  /*40b0*/  @!P1 ISETP.NE.AND P2, PT, R3, 0x1, PT ;  /* 0x000000010300980c */ /* 0x010fe40003f45270 */
[----:B------:R-:W-:Y:S02]  /*40c0*/  @!P1 SEL R9, R8, R9, !P0 ;  /* 0x0000000908099207 */ /* 0x000fe40004000000 */
[----:B------:R-:W-:Y:S02]  /*40d0*/  ELECT P0, URZ, PT ;  /* 0x0000000000ff782f */ /* 0x000fe40003800000 */
[----:B------:R-:W-:Y:S05]  /*40e0*/  @!P1 SEL R14, R13, R14, !P2 ;  /* 0x0000000e0d0e9207 */ /* 0x000fea0005000000 */
[----:B------:R-:W-:Y:S02]  /*40f0*/  @!P1 IMAD.IADD R0, R9, 0x1, -R14 ;  /* 0x0000000109009824 */ /* 0x000fe400078e0a0e */
[----:B------:R-:W-:Y:S02]  /*4100*/  @!P1 IMAD.IADD R9, R14, 0x1, -R9 ;  /* 0x000000010e099824 */ /* 0x000fe400078e0a09 */
[----:B------:R-:W-:Y:S02]  /*4110*/  @!P1 IMAD R13, R0, R3, R13 ;  /* 0x00000003000d9224 */ /* 0x000fe400078e020d */
[----:B------:R-:W-:Y:S01]  /*4120*/  @!P1 IMAD R8, R9, R10, R8 ;  /* 0x0000000a09089224 */ /* 0x000fe200078e0208 */
[----:B---3--:R-:W-:Y:S06]  /*4130*/  @!P4 BRA `(.L_x_73) ;  /* 0x00000024008cc947 */ /* 0x008fec0003800000 */
.L_x_122:
[----:B------:R-:W-:Y:S01]  /*4140*/  PLOP3.LUT P5, PT, P5, P0, PT, 0xf2, 0x2f ;  /* 0x00000000002f781c */ /* 0x000fe20002fa1e72 */
[----:B------:R-:W-:Y:S01]  /*4150*/  UMOV UR14, 0x0 ;  /* 0x00000000000e7882 */ /* 0x000fe20000000000 */
[----:B------:R-:W-:Y:S01]  /*4160*/  LOP3.LUT R30, R30, 0x1, RZ, 0x3c, !PT ;  /* 0x000000011e1e7812 */ /* 0x000fe200078e3cff */
[----:B------:R-:W-:Y:S01]  /*4170*/  UMOV UR15, 0x10000000 ;  /* 0x10000000000f7882 */ /* 0x000fe20000000000 */
[----:B------:R-:W-:Y:S01]  /*4180*/  UMOV UR12, UR36 ;  /* 0x00000024000c7c82 */ /* 0x000fe20008000000 */
[----:B------:R-:W-:Y:S08]  /*4190*/  @P3 R2UR UR36, R27 ;  /* 0x000000001b2432ca */ /* 0x000ff000000e0000 */
[----:B-1----:R-:W-:Y:S01]  /*41a0*/  @!P5 IADD3 R3, P0, PT, R32, 0x580, RZ ;  /* 0x000005802003d810 */ /* 0x002fe20007f1e0ff */
[----:B------:R-:W-:Y:S01]  /*41b0*/  @!P5 IMAD.SHL.U32 R91, R91, 0x40, RZ ;  /* 0x000000405b5bd824 */ /* 0x000fe200078e00ff */
[----:B------:R-:W-:Y:S01]  /*41c0*/  VOTEU.ALL UP1, P5 ;  /* 0x0000000000ff7886 */ /* 0x000fe20002820000 */
[----:B------:R-:W-:Y:S01]  /*41d0*/  @!P5 IMAD.SHL.U32 R97, R97, 0x40, RZ ;  /* 0x000000406161d824 */ /* 0x000fe200078e00ff */
[----:B------:R-:W-:Y:S01]  /*41e0*/  @!P5 R2UR UR8, R3 ;  /* 0x000000000308d2ca */ /* 0x000fe200000e0000 */
[----:B------:R-:W-:Y:S01]  /*41f0*/  @!P5 IMAD.X R0, RZ, RZ, R33, P0 ;  /* 0x000000ffff00d224 */ /* 0x000fe200000e0621 */
[----:B------:R-:W-:Y:S01]  /*4200*/  @!P5 R2UR UR10, R91 ;  /* 0x000000005b0ad2ca */ /* 0x000fe200000e0000 */
[----:B------:R-:W-:Y:S01]  /*4210*/  @!UP1 UIADD3 UR9, UPT, UPT, UR6, 0x30, URZ ;  /* 0x0000003006099890 */ /* 0x000fe2000fffe0ff */
[----:B------:R-:W-:Y:S01]  /*4220*/  @!P5 R2UR UR11, R97 ;  /* 0x00000000610bd2ca */ /* 0x000fe200000e0000 */
[----:B------:R-:W-:Y:S01]  /*4230*/  IMAD.IADD R91, R8, 0x1, R79 ;  /* 0x00000001085b7824 */ /* 0x000fe200078e024f */
[----:B------:R-:W-:Y:S01]  /*4240*/  @!P5 R2UR UR7, R0 ;  /* 0x000000000007d2ca */ /* 0x000fe200000e0000 */
[----:B------:R-:W-:Y:S01]  /*4250*/  IMAD.IADD R97, R13, 0x1, R90 ;  /* 0x000000010d617824 */ /* 0x000fe200078e025a */
[C---:B------:R-:W-:Y:S04]  /*4260*/  ISETP.NE.AND P0, PT, R29.reuse, 0x2, PT ;  /* 0x000000021d00780c */ /* 0x040fe80003f05270 */
[----:B------:R-:W-:Y:S01]  /*4270*/  SEL R3, RZ, 0x1, P0 ;  /* 0x00000001ff037807 */ /* 0x000fe20000000000 */
[----:B------:R-:W-:Y:S01]  /*4280*/  IMAD.U32 R10, RZ, RZ, UR8 ;  /* 0x00000008ff0a7e24 */ /* 0x000fe2000f8e00ff */
[----:B------:R-:W-:Y:S01]  /*4290*/  @!UP1 UIADD3 UR8, UPT, UPT, UR6, 0x200, URZ ;  /* 0x0000020006089890 */ /* 0x000fe2000fffe0ff */
[----:B------:R-:W-:Y:S01]  /*42a0*/  SEL R29, R29, RZ, P0 ;  /* 0x000000ff1d1d7207 */ /* 0x000fe20000000000 */
[----:B------:R-:W-:Y:S01]  /*42b0*/  VOTEU.ALL UP1, P5 ;  /* 0x0000000000ff7886 */ /* 0x000fe20002820000 */
[----:B------:R-:W-:Y:S02]  /*42c0*/  LOP3.LUT R28, R28, R3, RZ, 0x3c, !PT ;  /* 0x000000031c1c7212 */ /* 0x000fe400078e3cff */
[----:B------:R-:W-:Y:S01]  /*42d0*/  IMAD.U32 R11, RZ, RZ, UR7 ;  /* 0x00000007ff0b7e24 */ /* 0x000fe2000f8e00ff */
[----:B------:R-:W-:Y:S04]  /*42e0*/  @!P5 R2UR UR16, R10 ;  /* 0x000000000a10d2ca */ /* 0x000fe800000e0000 */
[----:B------:R-:W-:Y:S11]  /*42f0*/  @!P5 R2UR UR17, R11 ;  /* 0x000000000b11d2ca */ /* 0x000ff600000e0000 */
[----:B------:R-:W-:Y:S02]  /*4300*/  @!UPT UIADD3 URZ, UPT, UPT, URZ, URZ, URZ ;  /* 0x000000fffffff290 */ /* 0x000fe4000fffe0ff */
[----:B------:R3:W-:Y:S01]  /*4310*/  @!UP1 UTMALDG.3D [UR8], [UR16], desc[UR14] ;  /* 0x00000e08100095b4 */ /* 0x0007e20008011000 */
[----:B------:R3:W-:Y:S01]  /*4320*/  @!P5 SYNCS.ARRIVE.TRANS64.RED.A0TR RZ, [UR6+0x30], R25 ;  /* 0x00003019ffffd9a7 */ /* 0x0007e20008300406 */
[----:B------:R-:W-:Y:S01]  /*4330*/  UPLOP3.LUT UP1, UPT, UPT, UPT, UPT, 0x80, 0x8 ;  /* 0x000000000008789c */ /* 0x000fe20003f2f070 */
[----:B------:R-:W-:Y:S01]  /*4340*/  SYNCS.ARRIVE.TRANS64.RED.A1T0 RZ, [UR37], RZ ;  /* 0x000000ffffff79a7 */ /* 0x000fe20008100425 */
[----:B------:R-:W-:Y:S09]  /*4350*/  @P3 BRA `(.L_x_74) ;  /* 0xfffffff400b43947 */ /* 0x000ff2000383ffff */
[----:B------:R-:W-:Y:S07]  /*4360*/  MOV R0, UR6 ;  /* 0x0000000600007c02 */ /* 0x000fee0008000f00 */
.L_x_75:
[----:B-1----:R-:W-:-:S04]  /*4370*/  SHF.L.U32 R3, R30, 0x1f, RZ ;  /* 0x0000001f1e037819 */ /* 0x002fc800000006ff */
[----:B------:R1:W2:Y:S03]  /*4380*/  SYNCS.PHASECHK.TRANS64.TRYWAIT P0, [R0+URZ+0x38], R3 ;  /* 0x00003803000075a7 */ /* 0x0002a600080011ff */
[----:B--2---:R-:W-:Y:S05]  /*4390*/  @!P0 NANOSLEEP.SYNCS 0x989680 ;  /* 0x009896800000895d */ /* 0x004fea0003900000 */
[----:B------:R-:W2:Y:S02]  /*43a0*/  @!P0 SYNCS.PHASECHK.TRANS64 P0, [R0+URZ+0x38], R3 ;  /* 0x00003803000085a7 */ /* 0x000ea400080010ff */
[----:B--23--:R-:W-:Y:S05]  /*43b0*/  @P0 EXIT ;  /* 0x000000000000094d */ /* 0x00cfea0003800000 */
[----:B------:R-:W-:Y:S05]  /*43c0*/  BRA `(.L_x_75) ;  /* 0xfffffffc00e87947 */ /* 0x000fea000383ffff */
.L_x_66:
[----:B------:R-:W-:-:S06]  /*43d0*/  UISETP.GE.AND UP1, UPT, UR8, 0x4, UPT ;  /* 0x000000040800788c */ /* 0x000fcc000bf26270 */
[----:B------:R-:W-:-:S13]  /*43e0*/  PLOP3.LUT P0, PT, PT, PT, UP1, 0x80, 0x8 ;  /* 0x000000000008781c */ /* 0x000fda0003f0f018 */
[----:B------:R-:W-:Y:S05]  /*43f0*/  @!P0 EXIT ;  /* 0x000000000000894d */ /* 0x000fea0003800000 */
[----:B------:R-:W-:Y:S01]  /*4400*/  BAR.SYNC.DEFER_BLOCKING 0x6, 0xa0 ;  /* 0x0182800000007b1d */ /* 0x000fe20000010000 */
[C---:B------:R-:W-:Y:S02]  /*4410*/  IMAD.SHL.U32 R5, R101.reuse, 0x40, RZ ;  /* 0x0000004065057824 */ /* 0x040fe400078e00ff */
[----:B------:R-:W-:Y:S02]  /*4420*/  HFMA2 R111, -RZ, RZ, 0, 0 ;  /* 0x00000000ff6f7431 */ /* 0x000fe400000001ff */
[C---:B------:R-:W-:Y:S01]  /*4430*/  IMAD.SHL.U32 R0, R101.reuse, 0x20, RZ ;  /* 0x0000002065007824 */ /* 0x040fe200078e00ff */
[----:B------:R-:W-:Y:S01]  /*4440*/  CS2R R106, SRZ ;  /* 0x00000000006a7805 */ /* 0x000fe2000001ff00 */
[----:B------:R-:W-:Y:S01]  /*4450*/  IMAD.SHL.U32 R2, R101, 0x2, RZ ;  /* 0x0000000265027824 */ /* 0x000fe200078e00ff */
[----:B------:R-:W-:Y:S01]  /*4460*/  UMOV UR43, 0x400 ;  /* 0x00000400002b7882 */ /* 0x000fe20000000000 */
[----:B------:R-:W1:Y:S01]  /*4470*/  LDC R99, c[0x0][0x370] ;  /* 0x0000dc00ff637b82 */ /* 0x000e620000000800 */
[----:B------:R-:W-:Y:S01]  /*4480*/  ULEA UR43, UR37, UR43, 0x18 ;  /* 0x0000002b252b7291 */ /* 0x000fe2000f8ec0ff */
[----:B------:R-:W-:Y:S01]  /*4490*/  LOP3.LUT R7, R5, 0x180, RZ, 0xc0, !PT ;  /* 0x0000018005077812 */ /* 0x000fe200078ec0ff */
[C---:B------:R-:W-:Y:S01]  /*44a0*/  IMAD.SHL.U32 R103, R101.reuse, 0x8, RZ ;  /* 0x0000000865677824 */ /* 0x040fe200078e00ff */
[----:B------:R-:W-:Y:S01]  /*44b0*/  LOP3.LUT R0, R0, 0xc00, RZ, 0xc0, !PT ;  /* 0x00000c0000007812 */ /* 0x000fe200078ec0ff */
[----:B------:R-:W-:Y:S01]  /*44c0*/  IMAD.U32 R46, R101, 0x10000, RZ ;  /* 0x00010000652e7824 */ /* 0x000fe200078e00ff */
[----:B------:R-:W-:Y:S01]  /*44d0*/  LOP3.LUT R2, R7, 0x20, R2, 0xf8, !PT ;  /* 0x0000002007027812 */ /* 0x000fe200078ef802 */
[----:B------:R-:W-:Y:S01]  /*44e0*/  UIADD3 UR4, UPT, UPT, UR43, 0x1200, URZ ;  /* 0x000012002b047890 */ /* 0x000fe2000fffe0ff */
[----:B------:R-:W2:Y:S01]  /*44f0*/  LDC R42, c[0x0][0xb0c] ;  /* 0x0002c300ff2a7b82 */ /* 0x000ea20000000800 */
[----:B------:R-:W-:Y:S01]  /*4500*/  LOP3.LUT R0, R0, 0x40, R5, 0xf8, !PT ;  /* 0x0000004000007812 */ /* 0x000fe200078ef805 */
[----:B------:R-:W-:Y:S01]  /*4510*/  IMAD.MOV.U32 R44, RZ, RZ, RZ ;  /* 0x000000ffff2c7224 */ /* 0x000fe200078e00ff */
[----:B------:R-:W-:Y:S01]  /*4520*/  LOP3.LUT R103, R2, 0x30, R103, 0x78, !PT ;  /* 0x0000003002677812 */ /* 0x000fe200078e7867 */
[----:B------:R-:W-:Y:S01]  /*4530*/  IMAD.MOV.U32 R108, RZ, RZ, RZ ;  /* 0x000000ffff6c7224 */ /* 0x000fe200078e00ff */
[----:B------:R-:W-:Y:S01]  /*4540*/  LOP3.LUT R0, R0, 0x200, R5, 0xf8, !PT ;  /* 0x0000020000007812 */ /* 0x000fe200078ef805 */
[----:B------:R-:W-:Y:S01]  /*4550*/  IMAD.SHL.U32 R5, R101, 0x10, RZ ;  /* 0x0000001065057824 */ /* 0x000fe200078e00ff */
[----:B------:R-:W-:Y:S01]  /*4560*/  LOP3.LUT R46, R46, 0x600000, RZ, 0xc0, !PT ;  /* 0x006000002e2e7812 */ /* 0x000fe200078ec0ff */
[----:B------:R-:W4:Y:S01]  /*4570*/  LDC R98, c[0x0][0xb20] ;  /* 0x0002c800ff627b82 */ /* 0x000f220000000800 */
[----:B------:R-:W3:Y:S01]  /*4580*/  LDS R3, [UR43+0x100] ;  /* 0x0001002bff037984 */ /* 0x000ee20008000800 */
[----:B------:R-:W-:Y:S01]  /*4590*/  LOP3.LUT R103, R0, R103, RZ, 0xfc, !PT ;  /* 0x0000006700677212 */ /* 0x000fe200078efcff */
[----:B------:R-:W-:Y:S01]  /*45a0*/  IMAD.U32 R109, RZ, RZ, UR4 ;  /* 0x00000004ff6d7e24 */ /* 0x000fe2000f8e00ff */
[----:B------:R-:W-:Y:S01]  /*45b0*/  LOP3.LUT R5, R5, 0x20, RZ, 0xc0, !PT ;  /* 0x0000002005057812 */ /* 0x000fe200078ec0ff */
[----:B------:R-:W1:Y:S01]  /*45c0*/  LDCU.64 UR46, c[0x0][0x348] ;  /* 0x00006900ff2e77ac */ /* 0x000e620008000a00 */
[----:B------:R-:W-:-:S02]  /*45d0*/  IADD3 R102, PT, PT, R103, UR43, RZ ;  /* 0x0000002b67667c10 */ /* 0x000fc4000fffe0ff */
[----:B------:R-:W1:Y:S01]  /*45e0*/  LDC R41, c[0x0][0xb30] ;  /* 0x0002cc00ff297b82 */ /* 0x000e620000000800 */
[----:B------:R-:W1:Y:S01]  /*45f0*/  LDCU.64 UR38, c[0x0][0x888] ;  /* 0x00011100ff2677ac */ /* 0x000e620008000a00 */
[----:B------:R-:W-:Y:S01]  /*4600*/  IADD3 R102, PT, PT, -R5, 0x200, R102 ;  /* 0x0000020005667810 */ /* 0x000fe20007ffe166 */
[----:B------:R-:W-:-:S05]  /*4610*/  UIADD3 UR42, UPT, UPT, UR43, 0x200, URZ ;  /* 0x000002002b2a7890 */ /* 0x000fca000fffe0ff */
[----:B------:R-:W1:Y:S08]  /*4620*/  LDC.64 R88, c[0x0][0xb10] ;  /* 0x0002c400ff587b82 */ /* 0x000e700000000a00 */
[----:B------:R-:W1:Y:S08]  /*4630*/  LDC.64 R38, c[0x0][0xb18] ;  /* 0x0002c600ff267b82 */ /* 0x000e700000000a00 */
[----:B------:R-:W1:Y:S08]  /*4640*/  LDC.64 R84, c[0x0][0x888] ;  /* 0x00022200ff547b82 */ /* 0x000e700000000a00 */
[----:B------:R-:W1:Y:S01]  /*4650*/  LDC.64 R36, c[0x0][0xb28] ;  /* 0x0002ca00ff247b82 */ /* 0x000e620000000a00 */
[----:B---3--:R-:W-:-:S07]  /*4660*/  IMAD.IADD R46, R3, 0x1, R46 ;  /* 0x00000001032e7824 */ /* 0x008fce00078e022e */
[----:B------:R-:W3:Y:S08]  /*4670*/  LDC.64 R86, c[0x0][0x890] ;  /* 0x00022400ff567b82 */ /* 0x000ef00000000a00 */
[----:B------:R-:W1:Y:S08]  /*4680*/  LDC.64 R82, c[0x0][0x8b0] ;  /* 0x00022c00ff527b82 */ /* 0x000e700000000a00 */
[----:B------:R-:W1:Y:S08]  /*4690*/  LDC.64 R80, c[0x0][0x8a8] ;  /* 0x00022a00ff507b82 */ /* 0x000e700000000a00 */
[----:B--2-4-:R-:W1:Y:S02]  /*46a0*/  LDC R100, c[0x0][0x374] ;  /* 0x0000dd00ff647b82 */ /* 0x014e640000000800 */
.L_x_93:
[----:B------:R-:W-:Y:S02]  /*46b0*/  LEA R0, R111, UR43, 0x3 ;  /* 0x0000002b6f007c11 */ /* 0x000fe4000f8e18ff */
[----:B------:R-:W-:Y:S02]  /*46c0*/  SHF.L.U32 R3, R107, 0x1f, RZ ;  /* 0x0000001f6b037819 */ /* 0x000fe400000006ff */
[----:B------:R-:W-:Y:S02]  /*46d0*/  LEA R16, R111, UR43, 0x4 ;  /* 0x0000002b6f107c11 */ /* 0x000fe4000f8e20ff */
[----:B--2---:R-:W2:Y:S02]  /*46e0*/  SYNCS.PHASECHK.TRANS64.TRYWAIT P0, [R0+URZ+0x50], R3 ;  /* 0x00005003000075a7 */ /* 0x004ea400080011ff */
[----:B-12---:R-:W-:Y:S05]  /*46f0*/  @!P0 BRA `(.L_x_76) ;  /* 0x0000002000348947 */ /* 0x006fea0003800000 */
.L_x_123:
[----:B------:R-:W4:Y:S01]  /*4700*/  LDC.64 R12, c[0x0][0xb10] ;  /* 0x0002c400ff0c7b82 */ /* 0x000f220000000a00 */
[----:B------:R-:W3:Y:S01]  /*4710*/  LDS.128 R16, [R16+0xe0] ;  /* 0x0000e00010107984 */ /* 0x000ee20000000c00 */
[----:B-1----:R-:W-:Y:S01]  /*4720*/  ISETP.NE.AND P1, PT, R41, 0x1, PT ;  /* 0x000000012900780c */ /* 0x002fe20003f25270 */
[----:B--2---:R-:W-:Y:S01]  /*4730*/  VIADD R0, R0, 0x60 ;  /* 0x0000006000007836 */ /* 0x004fe20000000000 */
[----:B------:R-:W-:Y:S04]  /*4740*/  ISETP.GE.AND P0, PT, R40, 0x1, PT ;  /* 0x000000012800780c */ /* 0x000fe80003f06270 */
[----:B------:R-:W1:Y:S01]  /*4750*/  LDC.64 R10, c[0x0][0xb18] ;  /* 0x0002c600ff0a7b82 */ /* 0x000e620000000a00 */
[----:B------:R-:W-:Y:S01]  /*4760*/  PRMT R0, RZ, 0x654, R0 ;  /* 0x00000654ff007816 */ /* 0x000fe20000000000 */
[----:B------:R-:W-:Y:S01]  /*4770*/  @!PT LDS RZ, [RZ] ;  /* 0x00000000fffff984 */ /* 0x000fe20000000800 */
[----:B------:R-:W-:Y:S01]  /*4780*/  @!PT LDS RZ, [RZ] ;  /* 0x00000000fffff984 */ /* 0x000fe20000000800 */
[----:B------:R-:W-:Y:S01]  /*4790*/  @!PT LDS RZ, [RZ] ;  /* 0x00000000fffff984 */ /* 0x000fe20000000800 */
[----:B------:R-:W-:Y:S01]  /*47a0*/  @!PT LDS RZ, [RZ] ;  /* 0x00000000fffff984 */ /* 0x000fe20000000800 */
[----:B------:R2:W-:Y:S06]  /*47b0*/  MEMBAR.ALL.CTA ;  /* 0x0000000000007992 */ /* 0x0005ec0000008000 */
[----:B--2---:R-:W2:Y:S01]  /*47c0*/  FENCE.VIEW.ASYNC.S ;  /* 0x00000000000073c6 */ /* 0x004ea20000000000 */
[----:B------:R-:W1:Y:S08]  /*47d0*/  @!P1 LDC R14, c[0x0][0xb20] ;  /* 0x0002c800ff0e9b82 */ /* 0x000e700000000800 */
[----:B------:R-:W1:Y:S01]  /*47e0*/  @!P1 LDC R9, c[0x0][0xb0c] ;  /* 0x0002c300ff099b82 */ /* 0x000e620000000800 */
[----:B--2---:R2:W-:Y:S01]  /*47f0*/  SYNCS.ARRIVE.TRANS64.RED.A1T0 RZ, [R0+URZ], RZ ;  /* 0x000000ff00ff79a7 */ /* 0x0045e200081004ff */
[----:B---3--:R-:W-:Y:S04]  /*4800*/  LOP3.LUT P4, RZ, R18, 0x1, RZ, 0xc0, !PT ;  /* 0x0000000112ff7812 */ /* 0x008fe8000788c0ff */
[----:B------:R-:W-:Y:S09]  /*4810*/  P2R R110, PR, RZ, 0x10 ;  /* 0x00000010ff6e7803 */ /* 0x000ff20000000000 */
[----:B------:R-:W-:Y:S02]  /*4820*/  @P4 MOV R45, R16 ;  /* 0x00000010002d4202 */ /* 0x000fe40000000f00 */
[----:B------:R-:W-:Y:S01]  /*4830*/  @P4 LOP3.LUT R43, R17, 0xffff, RZ, 0xc0, !PT ;  /* 0x0000ffff112b4812 */ /* 0x000fe200078ec0ff */
[----:B--2-4-:R-:W-:Y:S06]  /*4840*/  @!P0 BRA `(.L_x_77) ;  /* 0x0000000000a48947 */ /* 0x014fec0003800000 */
[----:B------:R-:W-:Y:S01]  /*4850*/  IMAD.HI.U32 R21, R100, R39, RZ ;  /* 0x0000002764157227 */ /* 0x000fe200078e00ff */
[----:B------:R-:W-:Y:S02]  /*4860*/  ISETP.NE.AND P0, PT, R38, 0x1, PT ;  /* 0x000000012600780c */ /* 0x000fe40003f05270 */
[----:B------:R-:W-:Y:S01]  /*4870*/  ISETP.NE.AND P2, PT, R40, 0x1, PT ;  /* 0x000000012800780c */ /* 0x000fe20003f45270 */
[----:B------:R-:W-:Y:S01]  /*4880*/  IMAD.HI.U32 R20, R99, R88, RZ ;  /* 0x0000005863147227 */ /* 0x000fe200078e00ff */
[----:B------:R-:W-:Y:S02]  /*4890*/  SHF.R.U32.HI R21, RZ, R98, R21 ;  /* 0x00000062ff157219 */ /* 0x000fe40000011615 */
[----:B------:R-:W-:Y:S01]  /*48a0*/  ISETP.NE.AND P3, PT, R42, 0x1, PT ;  /* 0x000000012a00780c */ /* 0x000fe20003f65270 */
[----:B------:R-:W-:Y:S01]  /*48b0*/  IMAD.HI.U32 R24, R45, R88, RZ ;  /* 0x000000582d187227 */ /* 0x000fe200078e00ff */
[----:B------:R-:W-:Y:S02]  /*48c0*/  SHF.R.U32.HI R20, RZ, R89, R20 ;  /* 0x00000059ff147219 */ /* 0x000fe40000011614 */
[----:B------:R-:W-:Y:S01]  /*48d0*/  SEL R3, R100, R21, !P0 ;  /* 0x0000001564037207 */ /* 0x000fe20004000000 */
[----:B------:R-:W-:Y:S01]  /*48e0*/  IMAD.HI.U32 R21, R43, R39, RZ ;  /* 0x000000272b157227 */ /* 0x000fe200078e00ff */
[----:B------:R-:W-:Y:S02]  /*48f0*/  SEL R7, R99, R20, !P3 ;  /* 0x0000001463077207 */ /* 0x000fe40005800000 */
[----:B------:R-:W-:Y:S01]  /*4900*/  SHF.R.U32.HI R24, RZ, R89, R24 ;  /* 0x00000059ff187219 */ /* 0x000fe20000011618 */
[-C--:B------:R-:W-:Y:S04]  /*4910*/  IMAD.HI.U32 R20, R3, R36.reuse, RZ ;  /* 0x0000002403147227 */ /* 0x080fe800078e00ff */
[----:B------:R-:W-:Y:S01]  /*4920*/  IMAD.HI.U32 R22, R7, R36, RZ ;  /* 0x0000002407167227 */ /* 0x000fe200078e00ff */
[-C--:B------:R-:W-:Y:S02]  /*4930*/  @P2 SHF.R.U32.HI R3, RZ, R37.reuse, R20 ;  /* 0x00000025ff032219 */ /* 0x080fe40000011614 */
[----:B------:R-:W-:Y:S02]  /*4940*/  SHF.R.U32.HI R20, RZ, R98, R21 ;  /* 0x00000062ff147219 */ /* 0x000fe40000011615 */
[----:B------:R-:W-:Y:S01]  /*4950*/  @P2 SHF.R.U32.HI R7, RZ, R37, R22 ;  /* 0x00000025ff072219 */ /* 0x000fe20000011616 */
[C---:B------:R-:W-:Y:S01]  /*4960*/  IMAD R2, R40.reuse, R3, RZ ;  /* 0x0000000328027224 */ /* 0x040fe200078e02ff */
[----:B------:R-:W-:Y:S02]  /*4970*/  SEL R5, R43, R20, !P0 ;  /* 0x000000142b057207 */ /* 0x000fe40004000000 */
[----:B------:R-:W-:Y:S01]  /*4980*/  SEL R3, R45, R24, !P3 ;  /* 0x000000182d037207 */ /* 0x000fe20005800000 */
[----:B------:R-:W-:Y:S01]  /*4990*/  IMAD R4, R40, R7, RZ ;  /* 0x0000000728047224 */ /* 0x000fe200078e02ff */
[C---:B------:R-:W-:Y:S01]  /*49a0*/  ISETP.GE.AND P0, PT, R5.reuse, R2, PT ;  /* 0x000000020500720c */ /* 0x040fe20003f06270 */
[----:B------:R-:W-:Y:S03]  /*49b0*/  IMAD.HI.U32 R6, R5, R36, RZ ;  /* 0x0000002405067227 */ /* 0x000fe600078e00ff */
[----:B------:R-:W-:Y:S01]  /*49c0*/  ISETP.GE.OR P0, PT, R3, R4, P0 ;  /* 0x000000040300720c */ /* 0x000fe20000706670 */
[----:B------:R-:W-:Y:S01]  /*49d0*/  IMAD.MOV R4, RZ, RZ, -R3 ;  /* 0x000000ffff047224 */ /* 0x000fe200078e0a03 */
[-C--:B------:R-:W-:Y:S03]  /*49e0*/  SHF.R.U32.HI R6, RZ, R37.reuse, R6 ;  /* 0x00000025ff067219 */ /* 0x080fe60000011606 */
[----:B------:R-:W-:Y:S01]  /*49f0*/  IMAD R45, R42, R4, R45 ;  /* 0x000000042a2d7224 */ /* 0x000fe200078e022d */
[----:B------:R-:W-:Y:S05]  /*4a00*/  SEL R15, R5, R6, !P2 ;  /* 0x00000006050f7207 */ /* 0x000fea0005000000 */
[----:B------:R-:W-:Y:S02]  /*4a10*/  IMAD.MOV R6, RZ, RZ, -R15 ;  /* 0x000000ffff067224 */ /* 0x000fe400078e0a0f */
[C---:B------:R-:W-:Y:S04]  /*4a20*/  @!P0 IMAD.HI.U32 R2, R3.reuse, R36, RZ ;  /* 0x0000002403028227 */ /* 0x040fe800078e00ff */
[----:B------:R-:W-:Y:S01]  /*4a30*/  IMAD R6, R40, R6, R5 ;  /* 0x0000000628067224 */ /* 0x000fe200078e0205 */
[----:B------:R-:W-:Y:S04]  /*4a40*/  @!P0 SHF.R.U32.HI R2, RZ, R37, R2 ;  /* 0x00000025ff028219 */ /* 0x000fe80000011602 */
[----:B------:R-:W-:Y:S02]  /*4a50*/  @!P0 SEL R0, R3, R2, !P2 ;  /* 0x0000000203008207 */ /* 0x000fe40005000000 */
[----:B------:R-:W-:Y:S02]  /*4a60*/  IADD3 R2, PT, PT, -R5, RZ, RZ ;  /* 0x000000ff05027210 */ /* 0x000fe40007ffe1ff */
[----:B------:R-:W-:Y:S01]  /*4a70*/  @!P0 IADD3 R8, PT, PT, R15, -R0, RZ ;  /* 0x800000000f088210 */ /* 0x000fe20007ffe0ff */
[----:B------:R-:W-:Y:S02]  /*4a80*/  @!P0 IMAD R0, R7, R6, R0 ;  /* 0x0000000607008224 */ /* 0x000fe400078e0200 */
[----:B------:R-:W-:Y:S02]  /*4a90*/  IMAD R43, R38, R2, R43 ;  /* 0x00000002262b7224 */ /* 0x000fe400078e022b */
[----:B------:R-:W-:Y:S02]  /*4aa0*/  @!P0 IMAD R5, R8, R40, R3 ;  /* 0x0000002808058224 */ /* 0x000fe400078e0203 */
[----:B------:R-:W-:Y:S04]  /*4ab0*/  @!P0 IMAD.MOV.U32 R3, RZ, RZ, R0 ;  /* 0x000000ffff038224 */ /* 0x000fe800078e0000 */
[----:B------:R-:W-:Y:S02]  /*4ac0*/  IMAD R45, R3, R42, R45 ;  /* 0x0000002a032d7224 */ /* 0x000fe400078e022d */
[----:B------:R-:W-:Y:S07]  /*4ad0*/  IMAD R43, R5, R38, R43 ;  /* 0x00000026052b7224 */ /* 0x000fee00078e022b */
.L_x_77:
[----:B------:R-:W-:Y:S01]  /*4ae0*/  @!P1 IMAD.HI.U32 R0, R45, R12, RZ ;  /* 0x0000000c2d009227 */ /* 0x000fe200078e00ff */
[----:B-1----:R-:W-:Y:S01]  /*4af0*/  @!P1 ISETP.NE.AND P0, PT, R10, 0x1, PT ;  /* 0x000000010a00980c */ /* 0x002fe20003f05270 */
[----:B------:R-:W-:Y:S01]  /*4b00*/  ULOP3.LUT UP0, URZ, UR42, 0x1b0, URZ, 0xc0, !UPT ;  /* 0x000001b02aff7892 */ /* 0x000fe2000f80c0ff */
[----:B------:R-:W-:Y:S01]  /*4b10*/  @!P1 ISETP.NE.AND P2, PT, R9, 0x1, PT ;  /* 0x000000010900980c */ /* 0x000fe20003f45270 */
[----:B------:R-:W-:Y:S01]  /*4b20*/  @!P1 IMAD.HI.U32 R3, R43, R11, RZ ;  /* 0x0000000b2b039227 */ /* 0x000fe200078e00ff */
[----:B------:R-:W-:Y:S02]  /*4b30*/  @!P1 SHF.R.U32.HI R0, RZ, R13, R0 ;  /* 0x0000000dff009219 */ /* 0x000fe40000011600 */
[----:B------:R-:W-:Y:S01]  /*4b40*/  @P4 SHF.R.U32.HI R105, RZ, 0x10, R17 ;  /* 0x00000010ff694819 */ /* 0x000fe20000011611 */
[----:B------:R-:W-:Y:S01]  /*4b50*/  VIADD R111, R111, 0x1 ;  /* 0x000000016f6f7836 */ /* 0x000fe20000000000 */
[----:B------:R-:W-:Y:S02]  /*4b60*/  @!P1 SHF.R.U32.HI R2, RZ, R14, R3 ;  /* 0x0000000eff029219 */ /* 0x000fe40000011603 */
[----:B------:R-:W-:Y:S02]  /*4b70*/  @!P1 SEL R3, R45, R0, !P2 ;  /* 0x000000002d039207 */ /* 0x000fe40005000000 */
[----:B------:R-:W-:Y:S05]  /*4b80*/  @!P1 SEL R2, R43, R2, !P0 ;  /* 0x000000022b029207 */ /* 0x000fea0004000000 */
[----:B------:R-:W-:Y:S02]  /*4b90*/  @!P1 IMAD.IADD R0, R2, 0x1, -R3 ;  /* 0x0000000102009824 */ /* 0x000fe400078e0a03 */
[----:B------:R-:W-:Y:S02]  /*4ba0*/  @!P1 IMAD.IADD R2, R3, 0x1, -R2 ;  /* 0x0000000103029824 */ /* 0x000fe400078e0a02 */
[----:B------:R-:W-:Y:S02]  /*4bb0*/  @!P1 IMAD R45, R0, R9, R45 ;  /* 0x00000009002d9224 */ /* 0x000fe400078e022d */
[----:B------:R-:W-:Y:S01]  /*4bc0*/  @!P1 IMAD R43, R2, R10, R43 ;  /* 0x0000000a022b9224 */ /* 0x000fe200078e022b */
[----:B------:R-:W-:Y:S06]  /*4bd0*/  BRA.U !UP0, `(.L_x_78) ;  /* 0x0000000108407547 */ /* 0x000fec000b800000 */
[----:B------:R-:W1:Y:S01]  /*4be0*/  LDCU.64 UR8, c[0x4][0x80] ;  /* 0x01001000ff0877ac */ /* 0x000e620008000a00 */
[----:B------:R-:W-:Y:S01]  /*4bf0*/  MOV R3, 0x0 ;  /* 0x0000000000037802 */ /* 0x000fe20000000f00 */
[----:B------:R-:W-:Y:S02]  /*4c00*/  HFMA2 R12, -RZ, RZ, 0, 5.9604644775390625e-08 ;  /* 0x00000001ff0c7431 */ /* 0x000fe400000001ff */
[----:B------:R-:W-:Y:S02]  /*4c10*/  IMAD.MOV.U32 R8, RZ, RZ, 0x70 ;  /* 0x00000070ff087424 */ /* 0x000fe400078e00ff */
[----:B------:R-:W-:Y:S01]  /*4c20*/  IMAD.MOV.U32 R13, RZ, RZ, RZ ;  /* 0x000000ffff0d7224 */ /* 0x000fe200078e00ff */
[----:B------:R-:W2:Y:S01]  /*4c30*/  LDCU.64 UR6, c[0x4][0x88] ;  /* 0x01001100ff0677ac */ /* 0x000ea20008000a00 */
[----:B------:R-:W3:Y:S01]  /*4c40*/  LDC.64 R2, c[0x4][R3] ;  /* 0x0100000003027b82 */ /* 0x000ee20000000a00 */
[----:B------:R-:W4:Y:S01]  /*4c50*/  LDCU.64 UR4, c[0x4][0x8] ;  /* 0x01000100ff0477ac */ /* 0x000f220008000a00 */
[----:B-1----:R-:W-:Y:S01]  /*4c60*/  MOV R5, UR9 ;  /* 0x0000000900057c02 */ /* 0x002fe20008000f00 */
[----:B------:R-:W-:Y:S01]  /*4c70*/  IMAD.U32 R4, RZ, RZ, UR8 ;  /* 0x00000008ff047e24 */ /* 0x000fe2000f8e00ff */
[----:B--2---:R-:W-:Y:S01]  /*4c80*/  MOV R7, UR7 ;  /* 0x0000000700077c02 */ /* 0x004fe20008000f00 */
[----:B------:R-:W-:Y:S01]  /*4c90*/  IMAD.U32 R6, RZ, RZ, UR6 ;  /* 0x00000006ff067e24 */ /* 0x000fe2000f8e00ff */
[----:B----4-:R-:W-:Y:S01]  /*4ca0*/  MOV R11, UR5 ;  /* 0x00000005000b7c02 */ /* 0x010fe20008000f00 */
[----:B------:R-:W-:Y:S02]  /*4cb0*/  IMAD.U32 R10, RZ, RZ, UR4 ;  /* 0x00000004ff0a7e24 */ /* 0x000fe4000f8e00ff */
[----:B------:R-:W-:Y:S07]  /*4cc0*/  LEPC R20, `(.L_x_78) ;  /* 0x000000001014794e */ /* 0x000fee0000000000 */
[----:B---3-5:R-:W-:Y:S05]  /*4cd0*/  CALL.ABS.NOINC R2 ;  /* 0x0000000002007343 */ /* 0x028fea0003c00000 */
.L_x_78:
[----:B------:R-:W-:Y:S01]  /*4ce0*/  LOP3.LUT P0, RZ, R109, 0x1b0, RZ, 0xc0, !PT ;  /* 0x000001b06dff7812 */ /* 0x000fe2000780c0ff */
[----:B------:R-:W-:Y:S11]  /*4cf0*/  BSSY.RECONVERGENT B6, `(.L_x_79) ;  /* 0x0000013000067945 */ /* 0x000ff60003800200 */
[----:B------:R-:W-:Y:S01]  /*4d00*/  @!UPT UIADD3 URZ, UPT, UPT, URZ, URZ, URZ ;  /* 0x000000fffffff290 */ /* 0x000fe2000fffe0ff */
[----:B------:R-:W-:Y:S05]  /*4d10*/  @!P0 BRA `(.L_x_80) ;  /* 0x0000000000408947 */ /* 0x000fea0003800000 */
        /* <DEDUP_REMOVED lines=16> */
.L_x_80:
[----:B------:R-:W-:Y:S05]  /*4e20*/  BSYNC.RECONVERGENT B6 ;  /* 0x0000000000067941 */ /* 0x000fea0003800200 */
.L_x_79:
[----:B------:R-:W-:Y:S01]  /*4e30*/  ISETP.NE.U32.AND P3, PT, R86, RZ, PT ;  /* 0x000000ff5600720c */ /* 0x000fe20003f65070 */
[----:B------:R-:W-:Y:S01]  /*4e40*/  UISETP.NE.AND UP1, UPT, UR44, URZ, UPT ;  /* 0x000000ff2c00728c */ /* 0x000fe2000bf25270 */
[----:B------:R-:W-:Y:S02]  /*4e50*/  ISETP.NE.U32.AND P4, PT, R82, RZ, PT ;  /* 0x000000ff5200720c */ /* 0x000fe40003f85070 */
[----:B------:R-:W-:Y:S02]  /*4e60*/  ISETP.NE.AND.EX P3, PT, R87, RZ, PT, P3 ;  /* 0x000000ff5700720c */ /* 0x000fe40003f65330 */
[----:B------:R-:W-:Y:S02]  /*4e70*/  PLOP3.LUT P1, PT, PT, PT, PT, 0x8, 0x80 ;  /* 0x000000000080781c */ /* 0x000fe40003f2e170 */
[----:B------:R-:W-:Y:S02]  /*4e80*/  PLOP3.LUT P0, PT, PT, PT, UP1, 0x80, 0x8 ;  /* 0x000000000008781c */ /* 0x000fe40003f0f018 */
[----:B------:R-:W-:Y:S02]  /*4e90*/  ISETP.NE.AND.EX P4, PT, R83, RZ, PT, P4 ;  /* 0x000000ff5300720c */ /* 0x000fe40003f85340 */
[----:B------:R-:W1:Y:S09]  /*4ea0*/  @UP1 LDCU.64 UR4, c[0x0][0x888] ;  /* 0x00011100ff0417ac */ /* 0x000e720008000a00 */
[----:B------:R-:W-:Y:S01]  /*4eb0*/  @P0 PLOP3.LUT P1, PT, P3, PT, PT, 0x80, 0x8 ;  /* 0x000000000008081c */ /* 0x000fe20001f2f070 */
[----:B-1----:R-:W-:Y:S04]  /*4ec0*/  @UP1 UISETP.NE.U32.AND UP0, UPT, UR4, URZ, UPT ;  /* 0x000000ff0400128c */ /* 0x002fe8000bf05070 */
[----:B------:R-:W-:Y:S04]  /*4ed0*/  @UP1 UISETP.NE.AND.EX UP0, UPT, UR5, URZ, UPT, UP0 ;  /* 0x000000ff0500128c */ /* 0x000fe8000bf05300 */
[----:B------:R-:W-:Y:S01]  /*4ee0*/  @UP1 USEL UR4, URZ, 0xffffffff, UP0 ;  /* 0xffffffffff041887 */ /* 0x000fe20008000000 */
[----:B------:R-:W-:Y:S11]  /*4ef0*/  @!P3 BRA `(.L_x_81) ;  /* 0x00000000002cb947 */ /* 0x000ff60003800000 */
[----:B------:R-:W-:Y:S01]  /*4f00*/  ISETP.NE.U32.AND P2, PT, R84, RZ, PT ;  /* 0x000000ff5400720c */ /* 0x000fe20003f45070 */
[----:B------:R-:W-:Y:S03]  /*4f10*/  IMAD.MOV.U32 R96, RZ, RZ, 0x1 ;  /* 0x00000001ff607424 */ /* 0x000fe600078e00ff */
[----:B------:R-:W-:Y:S11]  /*4f20*/  ISETP.NE.AND.EX P2, PT, R85, RZ, PT, P2 ;  /* 0x000000ff5500720c */ /* 0x000ff60003f45320 */
[----:B------:R-:W-:Y:S02]  /*4f30*/  @!UPT UIADD3 URZ, UPT, UPT, URZ, URZ, URZ ;  /* 0x000000fffffff290 */ /* 0x000fe4000fffe0ff */
[----:B------:R-:W1:Y:S01]  /*4f40*/  @P2 LDC.64 R2, c[0x0][0x888] ;  /* 0x00022200ff022b82 */ /* 0x000e620000000a00 */
[----:B------:R-:W-:Y:S04]  /*4f50*/  @P2 IMAD R0, R86, UR36, RZ ;  /* 0x0000002456002c24 */ /* 0x000fe8000f8e02ff */
[----:B-1----:R-:W-:Y:S04]  /*4f60*/  @P2 IMAD.WIDE R2, R0, 0x4, R2 ;  /* 0x0000000400022825 */ /* 0x002fe800078e0202 */
[----:B------:R-:W-:Y:S01]  /*4f70*/  HFMA2 R0, -RZ, RZ, 0, 5.9604644775390625e-08 ;  /* 0x00000001ff007431 */ /* 0x000fe200000001ff */
[----:B-----5:R1:W5:Y:S04]  /*4f80*/  @P2 LDG.E R49, desc[UR40][R2.64] ;  /* 0x0000002802312981 */ /* 0x020368000c1e1900 */
[----:B------:R-:W-:Y:S01]  /*4f90*/  @!P2 PRMT R96, R0, 0x7610, R96 ;  /* 0x000076100060a816 */ /* 0x000fe20000000060 */
[----:B-1----:R-:W2:Y:S06]  /*4fa0*/  @!P2 LDC R49, c[0x0][0x880] ;  /* 0x00022000ff31ab82 */ /* 0x002eac0000000800 */
.L_x_81:
[----:B------:R-:W-:Y:S05]  /*4fb0*/  @!P4 BRA `(.L_x_82) ;  /* 0x000000000020c947 */ /* 0x000fea0003800000 */
[----:B------:R-:W-:Y:S04]  /*4fc0*/  ISETP.NE.U32.AND P2, PT, R80, RZ, PT ;  /* 0x000000ff5000720c */ /* 0x000fe80003f45070 */
[----:B------:R-:W-:Y:S11]  /*4fd0*/  ISETP.NE.AND.EX P2, PT, R81, RZ, PT, P2 ;  /* 0x000000ff5100720c */ /* 0x000ff60003f45320 */
[----:B------:R-:W-:Y:S02]  /*4fe0*/  @!UPT UIADD3 URZ, UPT, UPT, URZ, URZ, URZ ;  /* 0x000000fffffff290 */ /* 0x000fe4000fffe0ff */
[----:B------:R-:W1:Y:S01]  /*4ff0*/  @P2 LDC.64 R2, c[0x0][0x8a8] ;  /* 0x00022a00ff022b82 */ /* 0x000e620000000a00 */
[----:B------:R-:W-:Y:S04]  /*5000*/  @P2 IMAD R0, R82, UR36, RZ ;  /* 0x0000002452002c24 */ /* 0x000fe8000f8e02ff */
[----:B-1----:R-:W-:Y:S05]  /*5010*/  @P2 IMAD.WIDE R2, R0, 0x4, R2 ;  /* 0x0000000400022825 */ /* 0x002fea00078e0202 */
[----:B-----5:R1:W5:Y:S02]  /*5020*/  @P2 LDG.E R47, desc[UR40][R2.64] ;  /* 0x00000028022f2981 */ /* 0x020364000c1e1900 */
[----:B-1----:R-:W3:Y:S02]  /*5030*/  @!P2 LDC R47, c[0x0][0x8a0] ;  /* 0x00022800ff2fab82 */ /* 0x002ee40000000800 */
.L_x_82:
[----:B--2--5:R-:W-:Y:S01]  /*5040*/  @P0 FSETP.NEU.AND P4, PT, R49, RZ, PT ;  /* 0x000000ff3100020b */ /* 0x024fe20003f8d000 */
[----:B------:R-:W-:Y:S01]  /*5050*/  IMAD.U32 R0, RZ, RZ, UR4 ;  /* 0x00000004ff007e24 */ /* 0x000fe2000f8e00ff */
[----:B------:R-:W-:Y:S01]  /*5060*/  @P0 LOP3.LUT P2, RZ, R96, 0xff, RZ, 0xc0, !PT ;  /* 0x000000ff60ff0812 */ /* 0x000fe2000784c0ff */
[----:B------:R-:W-:Y:S01]  /*5070*/  BSSY B1, `(.L_x_83) ;  /* 0x0000039000017945 */ /* 0x000fe20003800000 */
[----:B------:R-:W-:Y:S02]  /*5080*/  @P0 SEL R9, RZ, 0xffffffff, P4 ;  /* 0xffffffffff090807 */ /* 0x000fe40002000000 */
[----:B------:R-:W-:Y:S02]  /*5090*/  CS2R R54, SRZ ;  /* 0x0000000000367805 */ /* 0x000fe4000001ff00 */
[----:B------:R-:W-:Y:S02]  /*50a0*/  LEA R92, R44, UR43, 0x3 ;  /* 0x0000002b2c5c7c11 */ /* 0x000fe4000f8e18ff */
[----:B------:R-:W-:Y:S02]  /*50b0*/  CS2R R52, SRZ ;  /* 0x0000000000347805 */ /* 0x000fe4000001ff00 */
[----:B------:R-:W-:Y:S02]  /*50c0*/  @P1 SEL R9, R0, R9, !P2 ;  /* 0x0000000900091207 */ /* 0x000fe40005000000 */
[----:B------:R-:W-:Y:S02]  /*50d0*/  CS2R R58, SRZ ;  /* 0x00000000003a7805 */ /* 0x000fe4000001ff00 */
[----:B------:R-:W-:Y:S02]  /*50e0*/  SHF.L.U32 R7, R108, 0x1f, RZ ;  /* 0x0000001f6c077819 */ /* 0x000fe400000006ff */
[----:B------:R-:W-:Y:S02]  /*50f0*/  CS2R R56, SRZ ;  /* 0x0000000000387805 */ /* 0x000fe4000001ff00 */
[----:B------:R-:W-:Y:S02]  /*5100*/  @P0 LOP3.LUT R9, R9, 0x1, RZ, 0xc0, !PT ;  /* 0x0000000109090812 */ /* 0x000fe400078ec0ff */
[C---:B------:R-:W-:Y:S02]  /*5110*/  LEA.HI R5, R44.reuse, R44, RZ, 0x1 ;  /* 0x0000002c2c057211 */ /* 0x040fe400078f08ff */
[----:B------:R-:W-:Y:S02]  /*5120*/  ISETP.NE.U32.OR P1, PT, R9, 0x1, !P0 ;  /* 0x000000010900780c */ /* 0x000fe40004725470 */
[----:B------:R-:W-:Y:S01]  /*5130*/  PLOP3.LUT P5, PT, PT, PT, PT, 0x8, 0x80 ;  /* 0x000000000080781c */ /* 0x000fe20003fae170 */
[C---:B------:R-:W-:Y:S01]  /*5140*/  IMAD.SHL.U32 R3, R5.reuse, 0x20, RZ ;  /* 0x0000002005037824 */ /* 0x040fe200078e00ff */
[----:B------:R-:W-:Y:S04]  /*5150*/  LOP3.LUT R5, R5, 0xffe, RZ, 0xc0, !PT ;  /* 0x00000ffe05057812 */ /* 0x000fe800078ec0ff */
[----:B------:R-:W-:Y:S01]  /*5160*/  LOP3.LUT R3, R3, 0xffffffc0, RZ, 0xc0, !PT ;  /* 0xffffffc003037812 */ /* 0x000fe200078ec0ff */
[----:B------:R-:W-:Y:S04]  /*5170*/  IMAD.IADD R32, R44, 0x1, -R5 ;  /* 0x000000012c207824 */ /* 0x000fe800078e0a05 */
[----:B------:R-:W-:Y:S01]  /*5180*/  @P1 SHF.L.U32 R2, R106, 0x1f, RZ ;  /* 0x0000001f6a021819 */ /* 0x000fe200000006ff */
[----:B------:R-:W-:Y:S03]  /*5190*/  IMAD.IADD R3, R46, 0x1, R3 ;  /* 0x000000012e037824 */ /* 0x000fe600078e0203 */
[----:B------:R-:W1:Y:S01]  /*51a0*/  @P1 SYNCS.PHASECHK.TRANS64.TRYWAIT P0, [UR43+0x30], R2 ;  /* 0x00003002ff0015a7 */ /* 0x000e62000800112b */
[----:B------:R-:W-:Y:S01]  /*51b0*/  IMAD R32, R32, 0x100000, R3 ;  /* 0x0010000020207824 */ /* 0x000fe200078e0203 */
[----:B------:R2:W4:Y:S01]  /*51c0*/  SYNCS.PHASECHK.TRANS64.TRYWAIT P4, [R92+URZ+0x70], R7 ;  /* 0x000070075c0075a7 */ /* 0x00052200080811ff */
[----:B-1----:R-:W-:Y:S01]  /*51d0*/  @P1 PLOP3.LUT P5, PT, P0, PT, PT, 0x8, 0x80 ;  /* 0x000000000080181c */ /* 0x002fe200007ae170 */
[----:B------:R-:W-:Y:S01]  /*51e0*/  @!UPT UIADD3 URZ, UPT, UPT, URZ, URZ, URZ ;  /* 0x000000fffffff290 */ /* 0x000fe2000fffe0ff */
[----:B--2---:R-:W-:Y:S11]  /*51f0*/  @!P1 BRA `(.L_x_84) ;  /* 0x0000000000809947 */ /* 0x004ff60003800000 */
[----:B------:R-:W-:Y:S01]  /*5200*/  ISETP.NE.U32.AND P0, PT, RZ, UR38, PT ;  /* 0x00000026ff007c0c */ /* 0x000fe2000bf05070 */
[----:B------:R-:W-:Y:S01]  /*5210*/  BSSY B0, `(.L_x_85) ;  /* 0x0000012000007945 */ /* 0x000fe20003800000 */
[----:B------:R-:W-:Y:S02]  /*5220*/  FSETP.NEU.AND P2, PT, R49, RZ, PT ;  /* 0x000000ff3100720b */ /* 0x000fe40003f4d000 */
[----:B------:R-:W-:Y:S02]  /*5230*/  CS2R R58, SRZ ;  /* 0x00000000003a7805 */ /* 0x000fe4000001ff00 */
[----:B------:R-:W-:Y:S02]  /*5240*/  ISETP.NE.AND.EX P0, PT, RZ, UR39, PT, P0 ;  /* 0x00000027ff007c0c */ /* 0x000fe4000bf05300 */
[----:B------:R-:W-:Y:S02]  /*5250*/  CS2R R56, SRZ ;  /* 0x0000000000387805 */ /* 0x000fe4000001ff00 */
[----:B------:R-:W-:Y:S02]  /*5260*/  LOP3.LUT P1, RZ, R96, 0xff, RZ, 0xc0, !PT ;  /* 0x000000ff60ff7812 */ /* 0x000fe4000782c0ff */
[----:B------:R-:W-:Y:S02]  /*5270*/  CS2R R54, SRZ ;  /* 0x0000000000367805 */ /* 0x000fe4000001ff00 */
[----:B------:R-:W-:Y:S02]  /*5280*/  SEL R0, RZ, 0xffffffff, P2 ;  /* 0xffffffffff007807 */ /* 0x000fe40001000000 */
[----:B------:R-:W-:Y:S02]  /*5290*/  CS2R R52, SRZ ;  /* 0x0000000000347805 */ /* 0x000fe4000001ff00 */
[----:B------:R-:W-:Y:S04]  /*52a0*/  SEL R3, RZ, 0xffffffff, P0 ;  /* 0xffffffffff037807 */ /* 0x000fe80000000000 */
[----:B------:R-:W-:Y:S04]  /*52b0*/  @P3 SEL R0, R3, R0, !P1 ;  /* 0x0000000003003207 */ /* 0x000fe80004800000 */
[----:B------:R-:W-:Y:S04]  /*52c0*/  LOP3.LUT R0, R0, 0x1, RZ, 0xc0, !PT ;  /* 0x0000000100007812 */ /* 0x000fe800078ec0ff */
[----:B------:R-:W-:Y:S01]  /*52d0*/  ISETP.NE.U32.AND P0, PT, R0, 0x1, PT ;  /* 0x000000010000780c */ /* 0x000fe20003f05070 */
[----:B------:R-:W-:Y:S01]  /*52e0*/  @!UPT UIADD3 URZ, UPT, UPT, URZ, URZ, URZ ;  /* 0x000000fffffff290 */ /* 0x000fe2000fffe0ff */
[----:B------:R-:W-:Y:S11]  /*52f0*/  @!P5 BRA `(.L_x_86) ;  /* 0x00000000000cd947 */ /* 0x000ff60003800000 */
[----:B------:R-:W-:Y:S04]  /*5300*/  SHF.L.U32 R3, R106, 0x1f, RZ ;  /* 0x0000001f6a037819 */ /* 0x000fe800000006ff */
[----:B------:R-:W1:Y:S02]  /*5310*/  SYNCS.PHASECHK.TRANS64.TRYWAIT P1, [UR43+0x30], R3 ;  /* 0x00003003ff0075a7 */ /* 0x000e64000802112b */
[----:B-1----:R-:W-:Y:S05]  /*5320*/  @!P1 BRA `(.L_x_87) ;  /* 0x00000014003c9947 */ /* 0x002fea0003800000 */
.L_x_86:
[----:B------:R-:W-:Y:S05]  /*5330*/  BSYNC B0 ;  /* 0x0000000000007941 */ /* 0x000fea0003800000 */
.L_x_85:
[----:B------:R2:W1:Y:S01]  /*5340*/  @P0 LDS.128 R56, [R103+UR43+0x200] ;  /* 0x0002002b67380984 */ /* 0x0004620008000c00 */
[----:B------:R-:W-:Y:S01]  /*5350*/  UIADD3 UR4, UPT, UPT, UR43, 0x38, URZ ;  /* 0x000000382b047890 */ /* 0x000fe2000fffe0ff */
[----:B------:R-:W-:Y:S02]  /*5360*/  LOP3.LUT R106, R106, 0x1, RZ, 0x3c, !PT ;  /* 0x000000016a6a7812 */ /* 0x000fe400078e3cff */
[----:B------:R2:W1:Y:S01]  /*5370*/  @P0 LDS.128 R52, [R102+0x10] ;  /* 0x0000100066340984 */ /* 0x0004620000000c00 */
[----:B------:R-:W-:Y:S01]  /*5380*/  UPRMT UR4, UR37, 0x654, UR4 ;  /* 0x0000065425047896 */ /* 0x000fe20008000004 */
[----:B------:R-:W-:Y:S01]  /*5390*/  @!PT LDS RZ, [RZ] ;  /* 0x00000000fffff984 */ /* 0x000fe20000000800 */
[----:B------:R-:W-:Y:S01]  /*53a0*/  @!PT LDS RZ, [RZ] ;  /* 0x00000000fffff984 */ /* 0x000fe20000000800 */
[----:B------:R-:W-:Y:S01]  /*53b0*/  @!PT LDS RZ, [RZ] ;  /* 0x00000000fffff984 */ /* 0x000fe20000000800 */
[----:B------:R-:W-:Y:S01]  /*53c0*/  @!PT LDS RZ, [RZ] ;  /* 0x00000000fffff984 */ /* 0x000fe20000000800 */
[----:B------:R5:W-:Y:S06]  /*53d0*/  MEMBAR.ALL.CTA ;  /* 0x0000000000007992 */ /* 0x000bec0000008000 */
[----:B-----5:R-:W5:Y:S02]  /*53e0*/  FENCE.VIEW.ASYNC.S ;  /* 0x00000000000073c6 */ /* 0x020f640000000000 */
[----:B-----5:R-:W-:Y:S03]  /*53f0*/  SYNCS.ARRIVE.TRANS64.RED.A1T0 RZ, [UR4], RZ ;  /* 0x000000ffffff79a7 */ /* 0x020fe60008100404 */
.L_x_84:
[----:B------:R-:W-:Y:S05]  /*5400*/  BSYNC B1 ;  /* 0x0000000000017941 */ /* 0x000fea0003800000 */
.L_x_83:
[----:B-1----:R-:W-:Y:S04]  /*5410*/  SHF.R.U32.HI R3, RZ, 0x15, R32 ;  /* 0x00000015ff037819 */ /* 0x002fe80000011620 */
[----:B------:R-:W-:Y:S01]  /*5420*/  LOP3.LUT P0, RZ, R3, 0x3, R104, 0x48, !PT ;  /* 0x0000000303ff7812 */ /* 0x000fe20007804868 */
[----:B------:R-:W-:Y:S01]  /*5430*/  @!UPT UIADD3 URZ, UPT, UPT, URZ, URZ, URZ ;  /* 0x000000fffffff290 */ /* 0x000fe2000fffe0ff */
[----:B----4-:R-:W-:Y:S11]  /*5440*/  @P4 BRA `(.L_x_88) ;  /* 0x0000000000084947 */ /* 0x010ff60003800000 */
[----:B------:R-:W1:Y:S02]  /*5450*/  SYNCS.PHASECHK.TRANS64.TRYWAIT P1, [R92+URZ+0x70], R7 ;  /* 0x000070075c0075a7 */ /* 0x000e6400080211ff */
[----:B-1----:R-:W-:Y:S05]  /*5460*/  @!P1 BRA `(.L_x_89) ;  /* 0x0000001400049947 */ /* 0x002fea0003800000 */
.L_x_88:
[----:B------:R-:W-:Y:S05]  /*5470*/  @!P0 BRA `(.L_x_90) ;  /* 0x0000000000408947 */ /* 0x000fea0003800000 */
[----:B------:R-:W4:Y:S01]  /*5480*/  LDCU.64 UR8, c[0x4][0x70] ;  /* 0x01000e00ff0877ac */ /* 0x000f220008000a00 */
[----:B------:R-:W-:Y:S01]  /*5490*/  MOV R3, 0x0 ;  /* 0x0000000000037802 */ /* 0x000fe20000000f00 */
[----:B------:R-:W-:Y:S02]  /*54a0*/  HFMA2 R12, -RZ, RZ, 0, 5.9604644775390625e-08 ;  /* 0x00000001ff0c7431 */ /* 0x000fe400000001ff */
[----:B------:R-:W-:Y:S02]  /*54b0*/  IMAD.MOV.U32 R8, RZ, RZ, 0x192 ;  /* 0x00000192ff087424 */ /* 0x000fe400078e00ff */
[----:B------:R-:W-:Y:S01]  /*54c0*/  IMAD.MOV.U32 R13, RZ, RZ, RZ ;  /* 0x000000ffff0d7224 */ /* 0x000fe200078e00ff */
[----:B------:R-:W1:Y:S01]  /*54d0*/  LDCU.64 UR6, c[0x4][0x78] ;  /* 0x01000f00ff0677ac */ /* 0x000e620008000a00 */
[----:B------:R-:W2:Y:S01]  /*54e0*/  LDC.64 R2, c[0x4][R3] ;  /* 0x0100000003027b82 */ /* 0x000ea20000000a00 */
[----:B------:R-:W5:Y:S01]  /*54f0*/  LDCU.64 UR4, c[0x4][0x10] ;  /* 0x01000200ff0477ac */ /* 0x000f620008000a00 */
[----:B----4-:R-:W-:Y:S01]  /*5500*/  MOV R5, UR9 ;  /* 0x0000000900057c02 */ /* 0x010fe20008000f00 */
[----:B------:R-:W-:Y:S01]  /*5510*/  IMAD.U32 R4, RZ, RZ, UR8 ;  /* 0x00000008ff047e24 */ /* 0x000fe2000f8e00ff */
[----:B-1----:R-:W-:Y:S01]  /*5520*/  MOV R7, UR7 ;  /* 0x0000000700077c02 */ /* 0x002fe20008000f00 */
[----:B------:R-:W-:Y:S01]  /*5530*/  IMAD.U32 R6, RZ, RZ, UR6 ;  /* 0x00000006ff067e24 */ /* 0x000fe2000f8e00ff */
[----:B-----5:R-:W-:Y:S01]  /*5540*/  MOV R11, UR5 ;  /* 0x00000005000b7c02 */ /* 0x020fe20008000f00 */
[----:B------:R-:W-:Y:S02]  /*5550*/  IMAD.U32 R10, RZ, RZ, UR4 ;  /* 0x00000004ff0a7e24 */ /* 0x000fe4000f8e00ff */
[----:B------:R-:W-:Y:S07]  /*5560*/  LEPC R20, `(.L_x_90) ;  /* 0x000000001014794e */ /* 0x000fee0000000000 */
[----:B--23--:R-:W-:Y:S05]  /*5570*/  CALL.ABS.NOINC R2 ;  /* 0x0000000002007343 */ /* 0x00cfea0003c00000 */
.L_x_90:
[----:B------:R-:W-:Y:S01]  /*5580*/  LOP3.LUT P0, RZ, R101, 0x60, RZ, 0xc0, !PT ;  /* 0x0000006065ff7812 */ /* 0x000fe2000780c0ff */
[----:B------:R-:W-:Y:S05]  /*5590*/  WARPSYNC.ALL ;  /* 0x0000000000007948 */ /* 0x000fea0003800000 */
[----:B------:R-:W-:Y:S01]  /*55a0*/  R2UR UR4, R32 ;  /* 0x00000000200472ca */ /* 0x000fe200000e0000 */
[----:B------:R-:W-:Y:S01]  /*55b0*/  BSSY.RECONVERGENT B0, `(.L_x_91) ;  /* 0x00000a0000007945 */ /* 0x000fe20003800200 */
[-C--:B------:R-:W-:Y:S02]  /*55c0*/  F2FP.F16.E5M2.UNPACK_B R50, R56.reuse ;  /* 0x00000038ff32723e */ /* 0x080fe400020004ff */
[----:B------:R-:W-:Y:S02]  /*55d0*/  F2FP.F16.E5M2.UNPACK_B R63, R56.H1 ;  /* 0x00000038ff3f723e */ /* 0x000fe400030004ff */
[-C--:B------:R-:W-:Y:S01]  /*55e0*/  F2FP.F16.E5M2.UNPACK_B R56, R57.reuse ;  /* 0x00000039ff38723e */ /* 0x080fe200020004ff */
[--C-:B------:R-:W-:Y:S01]  /*55f0*/  HADD2.F32 R48, -RZ, R50.reuse.H0_H0 ;  /* 0x20000032ff307230 */ /* 0x100fe20000004100 */
[----:B------:R-:W-:Y:S01]  /*5600*/  F2FP.F16.E5M2.UNPACK_B R57, R57.H1 ;  /* 0x00000039ff39723e */ /* 0x000fe200030004ff */
[----:B------:R-:W-:Y:S01]  /*5610*/  HADD2.F32 R50, -RZ, R50.H1_H1 ;  /* 0x30000032ff327230 */ /* 0x000fe20000004100 */
[-C--:B------:R-:W-:Y:S01]  /*5620*/  F2FP.F16.E5M2.UNPACK_B R66, R52.reuse ;  /* 0x00000034ff42723e */ /* 0x080fe200020004ff */
[--C-:B------:R-:W-:Y:S01]  /*5630*/  HADD2.F32 R51, -RZ, R63.reuse.H0_H0 ;  /* 0x2000003fff337230 */ /* 0x100fe20000004100 */
[----:B------:R-:W-:Y:S01]  /*5640*/  F2FP.F16.E5M2.UNPACK_B R68, R52.H1 ;  /* 0x00000034ff44723e */ /* 0x000fe200030004ff */
[----:B-1----:R-:W-:Y:S01]  /*5650*/  LDTM.16dp32bit_t0_t15.x32 R4, tmem[UR4] ;  /* 0x00000004000479ee */ /* 0x002fe20008a80000 */
[----:B------:R-:W3:Y:S01]  /*5660*/  LDTM.16dp32bit_t16_t31.x32 R4, tmem[UR4+0x20] ;  /* 0x00002004000479ee */ /* 0x000ee20008aa0000 */
[----:B------:R-:W-:Y:S01]  /*5670*/  NOP ;  /* 0x0000000000007918 */ /* 0x000fe20000000000 */
[----:B------:R-:W-:Y:S01]  /*5680*/  R2UR UR5, R92 ;  /* 0x000000005c0572ca */ /* 0x000fe200000e0000 */
[--C-:B------:R-:W-:Y:S01]  /*5690*/  HADD2.F32 R65, -RZ, R66.reuse.H0_H0 ;  /* 0x20000042ff417230 */ /* 0x100fe20000004100 */
[----:B------:R-:W-:Y:S01]  /*56a0*/  F2FP.F16.E5M2.UNPACK_B R61, R58 ;  /* 0x0000003aff3d723e */ /* 0x000fe200020004ff */
[----:B------:R-:W-:Y:S01]  /*56b0*/  HADD2.F32 R67, -RZ, R66.H1_H1 ;  /* 0x30000042ff437230 */ /* 0x000fe20000004100 */
[-C--:B------:R-:W-:Y:S01]  /*56c0*/  F2FP.F16.E5M2.UNPACK_B R70, R53.reuse ;  /* 0x00000035ff46723e */ /* 0x080fe200020004ff */
[----:B------:R-:W-:Y:S01]  /*56d0*/  HADD2.F32 R52, -RZ, R63.H1_H1 ;  /* 0x3000003fff347230 */ /* 0x000fe20000004100 */
[----:B------:R-:W-:Y:S01]  /*56e0*/  F2FP.F16.E5M2.UNPACK_B R72, R53.H1 ;  /* 0x00000035ff48723e */ /* 0x000fe200030004ff */
[----:B------:R-:W-:Y:S01]  /*56f0*/  HADD2.F32 R53, -RZ, R56.H0_H0 ;  /* 0x20000038ff357230 */ /* 0x000fe20000004100 */
[-C--:B------:R-:W-:Y:S01]  /*5700*/  F2FP.F16.E5M2.UNPACK_B R74, R54.reuse ;  /* 0x00000036ff4a723e */ /* 0x080fe200020004ff */
[----:B------:R-:W-:Y:S01]  /*5710*/  HADD2.F32 R69, -RZ, R70.H0_H0 ;  /* 0x20000046ff457230 */ /* 0x000fe20000004100 */
[----:B------:R-:W-:Y:S01]  /*5720*/  F2FP.F16.E5M2.UNPACK_B R76, R54.H1 ;  /* 0x00000036ff4c723e */ /* 0x000fe200030004ff */
[----:B------:R-:W-:Y:S01]  /*5730*/  HADD2.F32 R54, -RZ, R56.H1_H1 ;  /* 0x30000038ff367230 */ /* 0x000fe20000004100 */
[----:B------:R-:W-:Y:S01]  /*5740*/  F2FP.F16.E5M2.UNPACK_B R60, R58.H1 ;  /* 0x0000003aff3c723e */ /* 0x000fe200030004ff */
[----:B------:R-:W-:Y:S01]  /*5750*/  UIADD3 UR5, UPT, UPT, UR5, 0x90, URZ ;  /* 0x0000009005057890 */ /* 0x000fe2000fffe0ff */
[----:B------:R-:W-:Y:S01]  /*5760*/  HADD2.F32 R58, -RZ, R61.H1_H1 ;  /* 0x3000003dff3a7230 */ /* 0x000fe20000004100 */
[----:B------:R-:W-:Y:S01]  /*5770*/  F2FP.F16.E5M2.UNPACK_B R77, R55 ;  /* 0x00000037ff4d723e */ /* 0x000fe200020004ff */
[----:B------:R-:W-:Y:S01]  /*5780*/  HADD2.F32 R70, -RZ, R70.H1_H1 ;  /* 0x30000046ff467230 */ /* 0x000fe20000004100 */
[----:B------:R-:W-:Y:S01]  /*5790*/  UPRMT UR5, UR37, 0x654, UR5 ;  /* 0x0000065425057896 */ /* 0x000fe20008000005 */
[--C-:B------:R-:W-:Y:S01]  /*57a0*/  HADD2.F32 R73, -RZ, R74.reuse.H0_H0 ;  /* 0x2000004aff497230 */ /* 0x100fe20000004100 */
[----:B------:R-:W-:Y:S01]  /*57b0*/  F2FP.F16.E5M2.UNPACK_B R62, R59 ;  /* 0x0000003bff3e723e */ /* 0x000fe200020004ff */
[----:B------:R-:W-:Y:S01]  /*57c0*/  HADD2.F32 R74, -RZ, R74.H1_H1 ;  /* 0x3000004aff4a7230 */ /* 0x000fe20000004100 */
[----:B------:R-:W-:Y:S01]  /*57d0*/  F2FP.F16.E5M2.UNPACK_B R78, R55.H1 ;  /* 0x00000037ff4e723e */ /* 0x000fe200030004ff */
[C---:B---3--:R-:W-:Y:S01]  /*57e0*/  FMUL R4, R47.reuse, R4 ;  /* 0x000000042f047220 */ /* 0x048fe20000400000 */
[C---:B------:R-:W-:Y:S01]  /*57f0*/  FMUL R5, R47.reuse, R5 ;  /* 0x000000052f057220 */ /* 0x040fe20000400000 */
[C---:B------:R-:W-:Y:S01]  /*5800*/  FMUL R8, R47.reuse, R8 ;  /* 0x000000082f087220 */ /* 0x040fe20000400000 */
[----:B------:R-:W-:Y:S01]  /*5810*/  FMUL R9, R47, R9 ;  /* 0x000000092f097220 */ /* 0x000fe20000400000 */
[----:B------:R-:W-:Y:S01]  /*5820*/  SYNCS.ARRIVE.TRANS64.RED.A1T0 RZ, [UR5], RZ ;  /* 0x000000ffffff79a7 */ /* 0x000fe20008100405 */
[C---:B------:R-:W-:Y:S01]  /*5830*/  FFMA R4, R49.reuse, R48, R4 ;  /* 0x0000003031047223 */ /* 0x040fe20000000004 */
[----:B------:R-:W-:Y:S01]  /*5840*/  FFMA R5, R49, R50, R5 ;  /* 0x0000003231057223 */ /* 0x000fe20000000005 */
[C---:B------:R-:W-:Y:S01]  /*5850*/  FMUL R12, R47.reuse, R12 ;  /* 0x0000000c2f0c7220 */ /* 0x040fe20000400000 */
        /* <DEDUP_REMOVED lines=9> */
[----:B------:R-:W-:Y:S02]  /*58f0*/  HADD2.F32 R48, -RZ, R77.H1_H1 ;  /* 0x3000004dff307230 */ /* 0x000fe40000004100 */
[C---:B------:R-:W-:Y:S01]  /*5900*/  FMUL R28, R47.reuse, R32 ;  /* 0x000000202f1c7220 */ /* 0x040fe20000400000 */
[C---:B------:R-:W-:Y:S01]  /*5910*/  FMUL R29, R47.reuse, R33 ;  /* 0x000000212f1d7220 */ /* 0x040fe20000400000 */
[C---:B------:R-:W-:Y:S01]  /*5920*/  FMUL R6, R47.reuse, R6 ;  /* 0x000000062f067220 */ /* 0x040fe20000400000 */
[C---:B------:R-:W-:Y:S01]  /*5930*/  FMUL R7, R47.reuse, R7 ;  /* 0x000000072f077220 */ /* 0x040fe20000400000 */
[--C-:B------:R-:W-:Y:S02]  /*5940*/  HADD2.F32 R55, -RZ, R57.reuse.H0_H0 ;  /* 0x20000039ff377230 */ /* 0x100fe40000004100 */
[----:B------:R-:W-:Y:S01]  /*5950*/  FMUL R10, R47, R10 ;  /* 0x0000000a2f0a7220 */ /* 0x000fe20000400000 */
[C---:B------:R-:W-:Y:S01]  /*5960*/  FFMA R6, R49.reuse, R51, R6 ;  /* 0x0000003331067223 */ /* 0x040fe20000000006 */
[----:B------:R-:W-:Y:S02]  /*5970*/  HADD2.F32 R56, -RZ, R57.H1_H1 ;  /* 0x30000039ff387230 */ /* 0x000fe40000004100 */
[C---:B------:R-:W-:Y:S01]  /*5980*/  FFMA R7, R49.reuse, R52, R7 ;  /* 0x0000003431077223 */ /* 0x040fe20000000007 */
[C---:B------:R-:W-:Y:S01]  /*5990*/  FFMA R8, R49.reuse, R53, R8 ;  /* 0x0000003531087223 */ /* 0x040fe20000000008 */
[C---:B------:R-:W-:Y:S01]  /*59a0*/  FFMA R9, R49.reuse, R54, R9 ;  /* 0x0000003631097223 */ /* 0x040fe20000000009 */
[----:B------:R-:W-:Y:S02]  /*59b0*/  HADD2.F32 R57, -RZ, R61.H0_H0 ;  /* 0x2000003dff397230 */ /* 0x000fe40000004100 */
[----:B------:R-:W-:Y:S01]  /*59c0*/  FFMA R10, R49, R55, R10 ;  /* 0x00000037310a7223 */ /* 0x000fe2000000000a */
[----:B------:R-:W-:Y:S01]  /*59d0*/  F2FP.SATFINITE.E5M2.F32.PACK_AB_MERGE_C R92, R7, R6, RZ ;  /* 0x00000006075c723e */ /* 0x000fe200048060ff */
[----:B------:R-:W-:Y:S02]  /*59e0*/  HADD2.F32 R61, -RZ, R62.H0_H0 ;  /* 0x2000003eff3d7230 */ /* 0x000fe40000004100 */
[----:B------:R-:W-:Y:S01]  /*59f0*/  FMUL R11, R47, R11 ;  /* 0x0000000b2f0b7220 */ /* 0x000fe20000400000 */
[----:B------:R-:W-:Y:S01]  /*5a00*/  F2FP.F16.E5M2.UNPACK_B R64, R59.H1 ;  /* 0x0000003bff40723e */ /* 0x000fe200030004ff */
[----:B------:R-:W-:Y:S01]  /*5a10*/  HADD2.F32 R59, -RZ, R60.H0_H0 ;  /* 0x2000003cff3b7230 */ /* 0x000fe20000004100 */
[----:B------:R-:W-:Y:S01]  /*5a20*/  F2FP.SATFINITE.E5M2.F32.PACK_AB_MERGE_C R92, R5, R4, R92 ;  /* 0x00000004055c723e */ /* 0x000fe2000480605c */
[C---:B------:R-:W-:Y:S01]  /*5a30*/  FFMA R11, R49.reuse, R56, R11 ;  /* 0x00000038310b7223 */ /* 0x040fe2000000000b */
[C---:B------:R-:W-:Y:S01]  /*5a40*/  FFMA R12, R49.reuse, R57, R12 ;  /* 0x00000039310c7223 */ /* 0x040fe2000000000c */
[----:B------:R-:W-:Y:S01]  /*5a50*/  FFMA R13, R49, R58, R13 ;  /* 0x0000003a310d7223 */ /* 0x000fe2000000000d */
[----:B------:R-:W-:Y:S02]  /*5a60*/  HADD2.F32 R62, -RZ, R62.H1_H1 ;  /* 0x3000003eff3e7230 */ /* 0x000fe40000004100 */
[----:B------:R-:W-:Y:S01]  /*5a70*/  FMUL R14, R47, R14 ;  /* 0x0000000e2f0e7220 */ /* 0x000fe20000400000 */
[----:B------:R-:W-:Y:S01]  /*5a80*/  HADD2.F32 R60, -RZ, R60.H1_H1 ;  /* 0x3000003cff3c7230 */ /* 0x000fe20000004100 */
[----:B------:R-:W-:Y:S01]  /*5a90*/  F2FP.SATFINITE.E5M2.F32.PACK_AB_MERGE_C R93, R11, R10, RZ ;  /* 0x0000000a0b5d723e */ /* 0x000fe200048060ff */
[----:B------:R-:W-:Y:S02]  /*5aa0*/  HADD2.F32 R51, -RZ, R77.H0_H0 ;  /* 0x2000004dff337230 */ /* 0x000fe40000004100 */
[----:B------:R-:W-:Y:S01]  /*5ab0*/  FFMA R14, R49, R59, R14 ;  /* 0x0000003b310e7223 */ /* 0x000fe2000000000e */
[----:B------:R-:W-:Y:S01]  /*5ac0*/  FMUL R15, R47, R15 ;  /* 0x0000000f2f0f7220 */ /* 0x000fe20000400000 */
[--C-:B------:R-:W-:Y:S01]  /*5ad0*/  HADD2.F32 R63, -RZ, R64.reuse.H0_H0 ;  /* 0x20000040ff3f7230 */ /* 0x100fe20000004100 */
[----:B------:R-:W-:Y:S01]  /*5ae0*/  F2FP.SATFINITE.E5M2.F32.PACK_AB_MERGE_C R93, R9, R8, R93 ;  /* 0x00000008095d723e */ /* 0x000fe2000480605d */
[----:B------:R-:W-:Y:S02]  /*5af0*/  HADD2.F32 R64, -RZ, R64.H1_H1 ;  /* 0x30000040ff407230 */ /* 0x000fe40000004100 */
[C---:B------:R-:W-:Y:S01]  /*5b00*/  FFMA R15, R49.reuse, R60, R15 ;  /* 0x0000003c310f7223 */ /* 0x040fe2000000000f */
[C---:B------:R-:W-:Y:S01]  /*5b10*/  FFMA R16, R49.reuse, R61, R16 ;  /* 0x0000003d31107223 */ /* 0x040fe20000000010 */
[----:B------:R-:W-:Y:S01]  /*5b20*/  FFMA R17, R49, R62, R17 ;  /* 0x0000003e31117223 */ /* 0x000fe20000000011 */
[C---:B------:R-:W-:Y:S01]  /*5b30*/  FMUL R18, R47.reuse, R18 ;  /* 0x000000122f127220 */ /* 0x040fe20000400000 */
[C---:B------:R-:W-:Y:S01]  /*5b40*/  FMUL R19, R47.reuse, R19 ;  /* 0x000000132f137220 */ /* 0x040fe20000400000 */
[--C-:B------:R-:W-:Y:S02]  /*5b50*/  HADD2.F32 R66, -RZ, R68.reuse.H0_H0 ;  /* 0x20000044ff427230 */ /* 0x100fe40000004100 */
[----:B------:R-:W-:Y:S01]  /*5b60*/  FMUL R3, R47, R22 ;  /* 0x000000162f037220 */ /* 0x000fe20000400000 */
[C---:B------:R-:W-:Y:S01]  /*5b70*/  FFMA R18, R49.reuse, R63, R18 ;  /* 0x0000003f31127223 */ /* 0x040fe20000000012 */
[----:B------:R-:W-:Y:S02]  /*5b80*/  HADD2.F32 R68, -RZ, R68.H1_H1 ;  /* 0x30000044ff447230 */ /* 0x000fe40000004100 */
[----:B------:R-:W-:Y:S01]  /*5b90*/  FFMA R19, R49, R64, R19 ;  /* 0x0000004031137223 */ /* 0x000fe20000000013 */
[----:B------:R-:W-:Y:S01]  /*5ba0*/  FMUL R23, R47, R23 ;  /* 0x000000172f177220 */ /* 0x000fe20000400000 */
[C---:B------:R-:W-:Y:S01]  /*5bb0*/  FFMA R0, R49.reuse, R65, R0 ;  /* 0x0000004131007223 */ /* 0x040fe20000000000 */
[C---:B------:R-:W-:Y:S01]  /*5bc0*/  FFMA R2, R49.reuse, R67, R2 ;  /* 0x0000004331027223 */ /* 0x040fe20000000002 */
[--C-:B------:R-:W-:Y:S02]  /*5bd0*/  HADD2.F32 R71, -RZ, R72.reuse.H0_H0 ;  /* 0x20000048ff477230 */ /* 0x100fe40000004100 */
[----:B------:R-:W-:Y:S01]  /*5be0*/  FFMA R3, R49, R66, R3 ;  /* 0x0000004231037223 */ /* 0x000fe20000000003 */
[----:B------:R-:W-:Y:S02]  /*5bf0*/  HADD2.F32 R72, -RZ, R72.H1_H1 ;  /* 0x30000048ff487230 */ /* 0x000fe40000004100 */
[----:B------:R-:W-:Y:S01]  /*5c00*/  FMUL R22, R47, R26 ;  /* 0x0000001a2f167220 */ /* 0x000fe20000400000 */
        /* <DEDUP_REMOVED lines=18> */
[----:B------:R-:W-:Y:S01]  /*5d30*/  F2FP.SATFINITE.E5M2.F32.PACK_AB_MERGE_C R94, R15, R14, RZ ;  /* 0x0000000e0f5e723e */ /* 0x000fe200048060ff */
[----:B------:R-:W-:Y:S01]  /*5d40*/  FFMA R28, R49, R51, R28 ;  /* 0x00000033311c7223 */ /* 0x000fe2000000001c */
[----:B------:R-:W-:Y:S01]  /*5d50*/  F2FP.SATFINITE.E5M2.F32.PACK_AB_MERGE_C R95, R19, R18, RZ ;  /* 0x00000012135f723e */ /* 0x000fe200048060ff */
[C---:B------:R-:W-:Y:S01]  /*5d60*/  FFMA R29, R49.reuse, R48, R29 ;  /* 0x00000030311d7223 */ /* 0x040fe2000000001d */
[C---:B------:R-:W-:Y:S01]  /*5d70*/  FFMA R30, R49.reuse, R77, R30 ;  /* 0x0000004d311e7223 */ /* 0x040fe2000000001e */
[----:B------:R-:W-:Y:S01]  /*5d80*/  FFMA R35, R49, R50, R35 ;  /* 0x0000003231237223 */ /* 0x000fe20000000023 */
[----:B------:R-:W-:Y:S02]  /*5d90*/  F2FP.SATFINITE.E5M2.F32.PACK_AB_MERGE_C R94, R13, R12, R94 ;  /* 0x0000000c0d5e723e */ /* 0x000fe4000480605e */
[----:B------:R-:W-:Y:S02]  /*5da0*/  F2FP.SATFINITE.E5M2.F32.PACK_AB_MERGE_C R95, R17, R16, R95 ;  /* 0x00000010115f723e */ /* 0x000fe4000480605f */
[----:B------:R-:W-:Y:S02]  /*5db0*/  F2FP.SATFINITE.E5M2.F32.PACK_AB_MERGE_C R113, R23, R3, RZ ;  /* 0x000000031771723e */ /* 0x000fe400048060ff */
[----:B------:R-:W-:Y:S01]  /*5dc0*/  F2FP.SATFINITE.E5M2.F32.PACK_AB_MERGE_C R114, R27, R22, RZ ;  /* 0x000000161b72723e */ /* 0x000fe200048060ff */
[----:B------:R1:W-:Y:S01]  /*5dd0*/  STS.128 [R103+UR43+0x1200], R92 ;  /* 0x0012005c67007988 */ /* 0x0003e20008000c2b */
[----:B------:R-:W-:Y:S02]  /*5de0*/  F2FP.SATFINITE.E5M2.F32.PACK_AB_MERGE_C R116, R31, R26, RZ ;  /* 0x0000001a1f74723e */ /* 0x000fe400048060ff */
[----:B------:R-:W-:Y:S02]  /*5df0*/  F2FP.SATFINITE.E5M2.F32.PACK_AB_MERGE_C R117, R35, R30, RZ ;  /* 0x0000001e2375723e */ /* 0x000fe400048060ff */
[----:B------:R-:W-:Y:S02]  /*5e00*/  F2FP.SATFINITE.E5M2.F32.PACK_AB_MERGE_C R112, R2, R0, R113 ;  /* 0x000000000270723e */ /* 0x000fe40004806071 */
[----:B------:R-:W-:Y:S02]  /*5e10*/  F2FP.SATFINITE.E5M2.F32.PACK_AB_MERGE_C R113, R21, R20, R114 ;  /* 0x000000141571723e */ /* 0x000fe40004806072 */
[----:B------:R-:W-:Y:S02]  /*5e20*/  F2FP.SATFINITE.E5M2.F32.PACK_AB_MERGE_C R114, R25, R24, R116 ;  /* 0x000000181972723e */ /* 0x000fe40004806074 */
[----:B------:R-:W-:Y:S02]  /*5e30*/  F2FP.SATFINITE.E5M2.F32.PACK_AB_MERGE_C R115, R29, R28, R117 ;  /* 0x0000001c1d73723e */ /* 0x000fe40004806075 */
[----:B------:R-:W-:Y:S03]  /*5e40*/  IADD3 R116, PT, PT, R44, 0x1, RZ ;  /* 0x000000012c747810 */ /* 0x000fe60007ffe0ff */
[----:B------:R1:W-:Y:S01]  /*5e50*/  STS.128 [R102+0x1010], R112 ;  /* 0x0010107066007388 */ /* 0x0003e20000000c00 */
[----:B------:R-:W-:Y:S01]  /*5e60*/  @!PT LDS RZ, [RZ] ;  /* 0x00000000fffff984 */ /* 0x000fe20000000800 */
[----:B------:R-:W-:Y:S01]  /*5e70*/  @!PT LDS RZ, [RZ] ;  /* 0x00000000fffff984 */ /* 0x000fe20000000800 */
[----:B------:R-:W-:Y:S01]  /*5e80*/  @!PT LDS RZ, [RZ] ;  /* 0x00000000fffff984 */ /* 0x000fe20000000800 */
[----:B------:R-:W-:Y:S01]  /*5e90*/  @!PT LDS RZ, [RZ] ;  /* 0x00000000fffff984 */ /* 0x000fe20000000800 */
[----:B------:R3:W-:Y:S07]  /*5ea0*/  MEMBAR.ALL.CTA ;  /* 0x0000000000007992 */ /* 0x0007ee0000008000 */
[----:B---3--:R-:W3:Y:S02]  /*5eb0*/  FENCE.VIEW.ASYNC.S ;  /* 0x00000000000073c6 */ /* 0x008ee40000000000 */
[----:B---3--:R-:W-:Y:S06]  /*5ec0*/  BAR.SYNC.DEFER_BLOCKING 0x1, 0x80 ;  /* 0x0042000000007b1d */ /* 0x008fec0000010000 */
[----:B------:R-:W-:Y:S05]  /*5ed0*/  @P0 BRA `(.L_x_92) ;  /* 0x0000000000340947 */ /* 0x000fea0003800000 */
[----:B------:R-:W-:Y:S01]  /*5ee0*/  UIADD3 UR12, UPT, UPT, UR43, 0x1200, URZ ;  /* 0x000012002b0c7890 */ /* 0x000fe2000fffe0ff */
[----:B------:R-:W-:Y:S01]  /*5ef0*/  R2UR UR9, R91 ;  /* 0x000000005b0972ca */ /* 0x000fe200000e0000 */
[----:B------:R-:W-:Y:S01]  /*5f00*/  UIADD3 UR10, UP0, UPT, UR46, 0x680, URZ ;  /* 0x000006802e0a7890 */ /* 0x000fe2000ff1e0ff */
[----:B------:R-:W-:Y:S01]  /*5f10*/  R2UR UR8, R97 ;  /* 0x00000000610872ca */ /* 0x000fe200000e0000 */
[----:B------:R-:W-:Y:S02]  /*5f20*/  UMOV UR7, UR36 ;  /* 0x0000002400077c82 */ /* 0x000fe40008000000 */
[----:B------:R-:W-:Y:S01]  /*5f30*/  IMAD.U32 R109, RZ, RZ, UR12 ;  /* 0x0000000cff6d7e24 */ /* 0x000fe2000f8e00ff */
[----:B------:R-:W-:Y:S04]  /*5f40*/  UIADD3.X UR11, UPT, UPT, URZ, UR47, URZ, UP0, !UPT ;  /* 0x0000002fff0b7290 */ /* 0x000fe800087fe4ff */
[----:B------:R-:W-:Y:S03]  /*5f50*/  R2UR UR4, R109 ;  /* 0x000000006d0472ca */ /* 0x000fe600000e0000 */
[----:B------:R-:W-:Y:S02]  /*5f60*/  USHF.L.U32 UR5, UR9, 0x6, URZ ;  /* 0x0000000609057899 */ /* 0x000fe400080006ff */
[----:B------:R-:W-:Y:S09]  /*5f70*/  USHF.L.U32 UR6, UR8, 0x6, URZ ;  /* 0x0000000608067899 */ /* 0x000ff200080006ff */
[----:B------:R3:W-:Y:S01]  /*5f80*/  UTMASTG.3D [UR4], [UR10] ;  /* 0x000000040a0073b5 */ /* 0x0007e20008010000 */
[----:B------:R0:W-:Y:S01]  /*5f90*/  UTMACMDFLUSH ;  /* 0x00000000000079b7 */ /* 0x0001e20000000000 */
[----:B---3--:R-:W-:Y:S04]  /*5fa0*/  DEPBAR.LE SB0, 0x0 ;  /* 0x000080000000791a */ /* 0x008fe80000000000 */
.L_x_92:
[----:B------:R-:W-:Y:S05]  /*5fb0*/  BSYNC.RECONVERGENT B0 ;  /* 0x0000000000007941 */ /* 0x000fea0003800200 */
.L_x_91:
[----:B------:R-:W-:Y:S01]  /*5fc0*/  BAR.SYNC.DEFER_BLOCKING 0x1, 0x80 ;  /* 0x0042000000007b1d */ /* 0x000fe20000010000 */
[----:B------:R-:W-:Y:S01]  /*5fd0*/  ISETP.NE.AND P2, PT, R110, RZ, PT ;  /* 0x000000ff6e00720c */ /* 0x000fe20003f45270 */
[----:B------:R-:W-:Y:S01]  /*5fe0*/  IMAD.IADD R91, R43, 0x1, R79 ;  /* 0x000000012b5b7824 */ /* 0x000fe200078e024f */
[----:B------:R-:W-:Y:S01]  /*5ff0*/  ISETP.NE.AND P0, PT, R111, 0x2, PT ;  /* 0x000000026f00780c */ /* 0x000fe20003f05270 */
[----:B------:R-:W-:Y:S01]  /*6000*/  IMAD.IADD R97, R45, 0x1, R90 ;  /* 0x000000012d617824 */ /* 0x000fe200078e025a */
[----:B------:R-:W-:Y:S02]  /*6010*/  ISETP.NE.AND P1, PT, R116, 0x4, PT ;  /* 0x000000047400780c */ /* 0x000fe40003f25270 */
[----:B------:R-:W-:Y:S02]  /*6020*/  SEL R0, RZ, 0x1, P0 ;  /* 0x00000001ff007807 */ /* 0x000fe40000000000 */
[----:B------:R-:W-:Y:S02]  /*6030*/  SEL R3, RZ, 0x1, P1 ;  /* 0x00000001ff037807 */ /* 0x000fe40000800000 */
[----:B------:R-:W-:Y:S02]  /*6040*/  LOP3.LUT R107, R107, R0, RZ, 0x3c, !PT ;  /* 0x000000006b6b7212 */ /* 0x000fe400078e3cff */
[----:B------:R-:W-:Y:S02]  /*6050*/  LOP3.LUT R108, R108, R3, RZ, 0x3c, !PT ;  /* 0x000000036c6c7212 */ /* 0x000fe400078e3cff */
[----:B------:R-:W-:Y:S02]  /*6060*/  @P2 R2UR UR36, R105 ;  /* 0x00000000692422ca */ /* 0x000fe400000e0000 */
[----:B------:R-:W-:Y:S02]  /*6070*/  SEL R111, R111, RZ, P0 ;  /* 0x000000ff6f6f7207 */ /* 0x000fe40000000000 */
[----:B------:R-:W-:Y:S01]  /*6080*/  SEL R44, R116, RZ, P1 ;  /* 0x000000ff742c7207 */ /* 0x000fe20000800000 */
[----:B------:R-:W-:Y:S10]  /*6090*/  @P2 BRA `(.L_x_93) ;  /* 0xffffffe400842947 */ /* 0x000ff4000383ffff */
[----:B------:R-:W-:Y:S05]  /*60a0*/  EXIT ;  /* 0x000000000000794d */ /* 0x000fea0003800000 */
.L_x_19:
[----:B--2---:R2:W1:Y:S02]  /*60b0*/  SYNCS.PHASECHK.TRANS64.TRYWAIT P0, [R3+URZ+0xc0], R2 ;  /* 0x0000c002030075a7 */ /* 0x00446400080011ff */
[----:B-1----:R-:W-:Y:S05]  /*60c0*/  @!P0 NANOSLEEP.SYNCS 0x989680 ;  /* 0x009896800000895d */ /* 0x002fea0003900000 */
[----:B------:R-:W1:Y:S02]  /*60d0*/  @!P0 SYNCS.PHASECHK.TRANS64 P0, [R3+URZ+0xc0], R2 ;  /* 0x0000c002030085a7 */ /* 0x000e6400080010ff */
[----:B-1----:R-:W-:Y:S05]  /*60e0*/  @!P0 BRA `(.L_x_19) ;  /* 0xfffffffc00f08947 */ /* 0x002fea000383ffff */
[----:B------:R-:W-:Y:S05]  /*60f0*/  BRA `(.L_x_94) ;  /* 0xffffffb400187947 */ /* 0x000fea000383ffff */
.L_x_22:
[----:B-1----:R-:W-:-:S07]  /*6100*/  MOV R2, UR33 ;  /* 0x0000002100027c02 */ /* 0x002fce0008000f00 */
.L_x_95:
[----:B-1----:R1:W2:Y:S02]  /*6110*/  SYNCS.PHASECHK.TRANS64.TRYWAIT P0, [R2+URZ+0x18], R5 ;  /* 0x00001805020075a7 */ /* 0x0022a400080011ff */
[----:B--2---:R-:W-:Y:S05]  /*6120*/  @!P0 NANOSLEEP.SYNCS 0x989680 ;  /* 0x009896800000895d */ /* 0x004fea0003900000 */
[----:B------:R-:W2:Y:S02]  /*6130*/  @!P0 SYNCS.PHASECHK.TRANS64 P0, [R2+URZ+0x18], R5 ;  /* 0x00001805020085a7 */ /* 0x000ea400080010ff */
[----:B--2---:R-:W-:Y:S05]  /*6140*/  @!P0 BRA `(.L_x_95) ;  /* 0xfffffffc00f08947 */ /* 0x004fea000383ffff */
[----:B------:R-:W-:Y:S05]  /*6150*/  BRA `(.L_x_21) ;  /* 0xffffffb400687947 */ /* 0x000fea000383ffff */
.L_x_28:
[----:B-1----:R-:W-:-:S07]  /*6160*/  MOV R2, UR17 ;  /* 0x0000001100027c02 */ /* 0x002fce0008000f00 */
.L_x_96:
[----:B-1----:R1:W2:Y:S02]  /*6170*/  SYNCS.PHASECHK.TRANS64.TRYWAIT P0, [R2+URZ+0x18], R5 ;  /* 0x00001805020075a7 */ /* 0x0022a400080011ff */
[----:B--2---:R-:W-:Y:S05]  /*6180*/  @!P0 NANOSLEEP.SYNCS 0x989680 ;  /* 0x009896800000895d */ /* 0x004fea0003900000 */
[----:B------:R-:W2:Y:S02]  /*6190*/  @!P0 SYNCS.PHASECHK.TRANS64 P0, [R2+URZ+0x18], R5 ;  /* 0x00001805020085a7 */ /* 0x000ea400080010ff */
[----:B--2---:R-:W-:Y:S05]  /*61a0*/  @!P0 BRA `(.L_x_96) ;  /* 0xfffffffc00f08947 */ /* 0x004fea000383ffff */
[----:B------:R-:W-:Y:S05]  /*61b0*/  BRA `(.L_x_27) ;  /* 0xffffffb8000c7947 */ /* 0x000fea000383ffff */
.L_x_32:
[----:B-1----:R1:W2:Y:S02]  /*61c0*/  SYNCS.PHASECHK.TRANS64.TRYWAIT P0, [R2+URZ+0x50], R3 ;  /* 0x00005003020075a7 */ /* 0x0022a400080011ff */
[----:B--2---:R-:W-:Y:S05]  /*61d0*/  @!P0 NANOSLEEP.SYNCS 0x989680 ;  /* 0x009896800000895d */ /* 0x004fea0003900000 */
[----:B------:R-:W2:Y:S02]  /*61e0*/  @!P0 SYNCS.PHASECHK.TRANS64 P0, [R2+URZ+0x50], R3 ;  /* 0x00005003020085a7 */ /* 0x000ea400080010ff */
[----:B--2---:R-:W-:Y:S05]  /*61f0*/  @!P0 BRA `(.L_x_32) ;  /* 0xfffffffc00f08947 */ /* 0x004fea000383ffff */
[----:B------:R-:W-:Y:S05]  /*6200*/  BRA `(.L_x_97) ;  /* 0xffffffb800987947 */ /* 0x000fea000383ffff */
.L_x_36:
[----:B----4-:R-:W-:-:S07]  /*6210*/  MOV R0, UR5 ;  /* 0x0000000500007c02 */ /* 0x010fce0008000f00 */
.L_x_98:
[----:B-1----:R1:W2:Y:S02]  /*6220*/  SYNCS.PHASECHK.TRANS64.TRYWAIT P0, [R0+URZ], R3 ;  /* 0x00000003000075a7 */ /* 0x0022a400080011ff */
[----:B--2---:R-:W-:Y:S05]  /*6230*/  @!P0 NANOSLEEP.SYNCS 0x989680 ;  /* 0x009896800000895d */ /* 0x004fea0003900000 */
[----:B------:R-:W2:Y:S02]  /*6240*/  @!P0 SYNCS.PHASECHK.TRANS64 P0, [R0+URZ], R3 ;  /* 0x00000003000085a7 */ /* 0x000ea400080010ff */
[----:B--2---:R-:W-:Y:S05]  /*6250*/  @!P0 BRA `(.L_x_98) ;  /* 0xfffffffc00f08947 */ /* 0x004fea000383ffff */
[----:B------:R-:W-:Y:S05]  /*6260*/  BRA `(.L_x_99) ;  /* 0xffffffc000087947 */ /* 0x000fea000383ffff */
.L_x_37:
[----:B----4-:R-:W-:-:S07]  /*6270*/  MOV R0, UR5 ;  /* 0x0000000500007c02 */ /* 0x010fce0008000f00 */
.L_x_100:
[----:B-1----:R1:W2:Y:S02]  /*6280*/  SYNCS.PHASECHK.TRANS64.TRYWAIT P0, [R0+URZ], R3 ;  /* 0x00000003000075a7 */ /* 0x0022a400080011ff */
[----:B--2---:R-:W-:Y:S05]  /*6290*/  @!P0 NANOSLEEP.SYNCS 0x989680 ;  /* 0x009896800000895d */ /* 0x004fea0003900000 */
[----:B------:R-:W2:Y:S02]  /*62a0*/  @!P0 SYNCS.PHASECHK.TRANS64 P0, [R0+URZ], R3 ;  /* 0x00000003000085a7 */ /* 0x000ea400080010ff */
[----:B--2---:R-:W-:Y:S05]  /*62b0*/  @!P0 BRA `(.L_x_100) ;  /* 0xfffffffc00f08947 */ /* 0x004fea000383ffff */
[----:B------:R-:W-:Y:S05]  /*62c0*/  BRA `(.L_x_101) ;  /* 0xffffffc000147947 */ /* 0x000fea000383ffff */
.L_x_40:
[----:B-1----:R1:W2:Y:S02]  /*62d0*/  SYNCS.PHASECHK.TRANS64.TRYWAIT P0, [R0+URZ+0xb0], R5 ;  /* 0x0000b005000075a7 */ /* 0x0022a400080011ff */
[----:B--2---:R-:W-:Y:S05]  /*62e0*/  @!P0 NANOSLEEP.SYNCS 0x989680 ;  /* 0x009896800000895d */ /* 0x004fea0003900000 */
[----:B------:R-:W2:Y:S02]  /*62f0*/  @!P0 SYNCS.PHASECHK.TRANS64 P0, [R0+URZ+0xb0], R5 ;  /* 0x0000b005000085a7 */ /* 0x000ea400080010ff */
[----:B--2---:R-:W-:Y:S05]  /*6300*/  @!P0 BRA `(.L_x_40) ;  /* 0xfffffffc00f08947 */ /* 0x004fea000383ffff */
[----:B------:R-:W-:Y:S05]  /*6310*/  BRA `(.L_x_102) ;  /* 0xffffffc000707947 */ /* 0x000fea000383ffff */
.L_x_41:
[----:B------:R-:W-:-:S07]  /*6320*/  MOV R0, UR5 ;  /* 0x0000000500007c02 */ /* 0x000fce0008000f00 */
.L_x_103:
[----:B-1----:R1:W2:Y:S02]  /*6330*/  SYNCS.PHASECHK.TRANS64.TRYWAIT P0, [R0+URZ+0x60], R5 ;  /* 0x00006005000075a7 */ /* 0x0022a400080011ff */
[----:B--2---:R-:W-:Y:S05]  /*6340*/  @!P0 NANOSLEEP.SYNCS 0x989680 ;  /* 0x009896800000895d */ /* 0x004fea0003900000 */
[----:B------:R-:W2:Y:S02]  /*6350*/  @!P0 SYNCS.PHASECHK.TRANS64 P0, [R0+URZ+0x60], R5 ;  /* 0x00006005000085a7 */ /* 0x000ea400080010ff */
[----:B--2---:R-:W-:Y:S05]  /*6360*/  @!P0 BRA `(.L_x_103) ;  /* 0xfffffffc00f08947 */ /* 0x004fea000383ffff */
[----:B------:R-:W-:Y:S05]  /*6370*/  BRA `(.L_x_104) ;  /* 0xffffffc000807947 */ /* 0x000fea000383ffff */
.L_x_42:
[----:B-1----:R1:W2:Y:S02]  /*6380*/  SYNCS.PHASECHK.TRANS64.TRYWAIT P1, [R0+URZ+0x50], R5 ;  /* 0x00005005000075a7 */ /* 0x0022a400080211ff */
[----:B--2---:R-:W-:Y:S05]  /*6390*/  @!P1 NANOSLEEP.SYNCS 0x989680 ;  /* 0x009896800000995d */ /* 0x004fea0003900000 */
[----:B------:R-:W2:Y:S02]  /*63a0*/  @!P1 SYNCS.PHASECHK.TRANS64 P1, [R0+URZ+0x50], R5 ;  /* 0x00005005000095a7 */ /* 0x000ea400080210ff */
[----:B--2---:R-:W-:Y:S05]  /*63b0*/  @!P1 BRA `(.L_x_42) ;  /* 0xfffffffc00f09947 */ /* 0x004fea000383ffff */
[----:B------:R-:W-:Y:S05]  /*63c0*/  BRA `(.L_x_105) ;  /* 0xffffffc000b07947 */ /* 0x000fea000383ffff */
.L_x_45:
[----:B------:R-:W-:-:S07]  /*63d0*/  MOV R0, UR5 ;  /* 0x0000000500007c02 */ /* 0x000fce0008000f00 */
.L_x_106:
[----:B-1----:R1:W2:Y:S02]  /*63e0*/  SYNCS.PHASECHK.TRANS64.TRYWAIT P0, [R0+URZ+0x60], R3 ;  /* 0x00006003000075a7 */ /* 0x0022a400080011ff */
[----:B--2---:R-:W-:Y:S05]  /*63f0*/  @!P0 NANOSLEEP.SYNCS 0x989680 ;  /* 0x009896800000895d */ /* 0x004fea0003900000 */
[----:B------:R-:W2:Y:S02]  /*6400*/  @!P0 SYNCS.PHASECHK.TRANS64 P0, [R0+URZ+0x60], R3 ;  /* 0x00006003000085a7 */ /* 0x000ea400080010ff */
[----:B--2---:R-:W-:Y:S05]  /*6410*/  @!P0 BRA `(.L_x_106) ;  /* 0xfffffffc00f08947 */ /* 0x004fea000383ffff */
[----:B------:R-:W-:Y:S05]  /*6420*/  BRA `(.L_x_44) ;  /* 0xffffffc400047947 */ /* 0x000fea000383ffff */
.L_x_52:
[----:B-1----:R1:W2:Y:S02]  /*6430*/  SYNCS.PHASECHK.TRANS64.TRYWAIT P1, [R0+URZ+0x50], R5 ;  /* 0x00005005000075a7 */ /* 0x0022a400080211ff */
[----:B--2---:R-:W-:Y:S05]  /*6440*/  @!P1 NANOSLEEP.SYNCS 0x989680 ;  /* 0x009896800000995d */ /* 0x004fea0003900000 */
[----:B------:R-:W2:Y:S02]  /*6450*/  @!P1 SYNCS.PHASECHK.TRANS64 P1, [R0+URZ+0x50], R5 ;  /* 0x00005005000095a7 */ /* 0x000ea400080210ff */
[----:B--2---:R-:W-:Y:S05]  /*6460*/  @!P1 BRA `(.L_x_52) ;  /* 0xfffffffc00f09947 */ /* 0x004fea000383ffff */
[----:B------:R-:W-:Y:S05]  /*6470*/  BRA `(.L_x_107) ;  /* 0xffffffc800747947 */ /* 0x000fea000383ffff */
.L_x_53:
[----:B------:R-:W-:-:S07]  /*6480*/  MOV R3, UR7 ;  /* 0x0000000700037c02 */ /* 0x000fce0008000f00 */
.L_x_108:
[----:B-1----:R1:W2:Y:S02]  /*6490*/  SYNCS.PHASECHK.TRANS64.TRYWAIT P0, [R3+URZ+0x90], R0 ;  /* 0x00009000030075a7 */ /* 0x0022a400080011ff */
[----:B--2---:R-:W-:Y:S05]  /*64a0*/  @!P0 NANOSLEEP.SYNCS 0x989680 ;  /* 0x009896800000895d */ /* 0x004fea0003900000 */
[----:B------:R-:W2:Y:S02]  /*64b0*/  @!P0 SYNCS.PHASECHK.TRANS64 P0, [R3+URZ+0x90], R0 ;  /* 0x00009000030085a7 */ /* 0x000ea400080010ff */
[----:B--2---:R-:W-:Y:S05]  /*64c0*/  @!P0 BRA `(.L_x_108) ;  /* 0xfffffffc00f08947 */ /* 0x004fea000383ffff */
[----:B------:R-:W-:Y:S05]  /*64d0*/  BRA `(.L_x_109) ;  /* 0xffffffc800c47947 */ /* 0x000fea000383ffff */
.L_x_56:
[----:B------:R-:W-:Y:S07]  /*64e0*/  MOV R0, UR6 ;  /* 0x0000000600007c02 */ /* 0x000fee0008000f00 */
.L_x_110:
[----:B-1----:R1:W2:Y:S02]  /*64f0*/  SYNCS.PHASECHK.TRANS64.TRYWAIT P0, [R0+URZ], R3 ;  /* 0x00000003000075a7 */ /* 0x0022a400080011ff */
[----:B--2---:R-:W-:Y:S05]  /*6500*/  @!P0 NANOSLEEP.SYNCS 0x989680 ;  /* 0x009896800000895d */ /* 0x004fea0003900000 */
[----:B------:R-:W2:Y:S02]  /*6510*/  @!P0 SYNCS.PHASECHK.TRANS64 P0, [R0+URZ], R3 ;  /* 0x00000003000085a7 */ /* 0x000ea400080010ff */
[----:B--2---:R-:W-:Y:S05]  /*6520*/  @!P0 BRA `(.L_x_110) ;  /* 0xfffffffc00f08947 */ /* 0x004fea000383ffff */
[----:B------:R-:W-:Y:S05]  /*6530*/  BRA `(.L_x_55) ;  /* 0xffffffc800e07947 */ /* 0x000fea000383ffff */
.L_x_59:
[----:B------:R-:W-:-:S07]  /*6540*/  MOV R0, UR6 ;  /* 0x0000000600007c02 */ /* 0x000fce0008000f00 */
.L_x_111:
[----:B--2---:R2:W4:Y:S02]  /*6550*/  SYNCS.PHASECHK.TRANS64.TRYWAIT P0, [R0+URZ], R3 ;  /* 0x00000003000075a7 */ /* 0x00452400080011ff */
[----:B----4-:R-:W-:Y:S05]  /*6560*/  @!P0 NANOSLEEP.SYNCS 0x989680 ;  /* 0x009896800000895d */ /* 0x010fea0003900000 */
[----:B------:R-:W4:Y:S02]  /*6570*/  @!P0 SYNCS.PHASECHK.TRANS64 P0, [R0+URZ], R3 ;  /* 0x00000003000085a7 */ /* 0x000f2400080010ff */
[----:B----4-:R-:W-:Y:S05]  /*6580*/  @!P0 BRA `(.L_x_111) ;  /* 0xfffffffc00f08947 */ /* 0x010fea000383ffff */
[----:B------:R-:W-:Y:S05]  /*6590*/  BRA `(.L_x_112) ;  /* 0xffffffcc00bc7947 */ /* 0x000fea000383ffff */
.L_x_60:
[----:B------:R-:W-:-:S07]  /*65a0*/  MOV R0, UR6 ;  /* 0x0000000600007c02 */ /* 0x000fce0008000f00 */
.L_x_113:
[----:B-1----:R1:W2:Y:S02]  /*65b0*/  SYNCS.PHASECHK.TRANS64.TRYWAIT P0, [R0+URZ], R3 ;  /* 0x00000003000075a7 */ /* 0x0022a400080011ff */
[----:B--2---:R-:W-:Y:S05]  /*65c0*/  @!P0 NANOSLEEP.SYNCS 0x989680 ;  /* 0x009896800000895d */ /* 0x004fea0003900000 */
[----:B------:R-:W2:Y:S02]  /*65d0*/  @!P0 SYNCS.PHASECHK.TRANS64 P0, [R0+URZ], R3 ;  /* 0x00000003000085a7 */ /* 0x000ea400080010ff */
[----:B--2---:R-:W-:Y:S05]  /*65e0*/  @!P0 BRA `(.L_x_113) ;  /* 0xfffffffc00f08947 */ /* 0x004fea000383ffff */
[----:B------:R-:W-:Y:S05]  /*65f0*/  BRA `(.L_x_114) ;  /* 0xffffffcc00c87947 */ /* 0x000fea000383ffff */
.L_x_61:
[----:B------:R-:W-:-:S07]  /*6600*/  MOV R0, UR6 ;  /* 0x0000000600007c02 */ /* 0x000fce0008000f00 */
.L_x_115:
[----:B-1----:R1:W2:Y:S02]  /*6610*/  SYNCS.PHASECHK.TRANS64.TRYWAIT P0, [R0+URZ], R3 ;  /* 0x00000003000075a7 */ /* 0x0022a400080011ff */
[----:B--2---:R-:W-:Y:S05]  /*6620*/  @!P0 NANOSLEEP.SYNCS 0x989680 ;  /* 0x009896800000895d */ /* 0x004fea0003900000 */
[----:B------:R-:W2:Y:S02]  /*6630*/  @!P0 SYNCS.PHASECHK.TRANS64 P0, [R0+URZ], R3 ;  /* 0x00000003000085a7 */ /* 0x000ea400080010ff */
[----:B--2---:R-:W-:Y:S05]  /*6640*/  @!P0 BRA `(.L_x_115) ;  /* 0xfffffffc00f08947 */ /* 0x004fea000383ffff */
[----:B------:R-:W-:Y:S05]  /*6650*/  BRA `(.L_x_116) ;  /* 0xffffffcc00d47947 */ /* 0x000fea000383ffff */
.L_x_62:
[----:B------:R-:W-:-:S07]  /*6660*/  MOV R0, UR7 ;  /* 0x0000000700007c02 */ /* 0x000fce0008000f00 */
.L_x_117:
[----:B-1----:R1:W2:Y:S02]  /*6670*/  SYNCS.PHASECHK.TRANS64.TRYWAIT P0, [R0+URZ], R3 ;  /* 0x00000003000075a7 */ /* 0x0022a400080011ff */
[----:B--2---:R-:W-:Y:S05]  /*6680*/  @!P0 NANOSLEEP.SYNCS 0x989680 ;  /* 0x009896800000895d */ /* 0x004fea0003900000 */
[----:B------:R-:W2:Y:S02]  /*6690*/  @!P0 SYNCS.PHASECHK.TRANS64 P0, [R0+URZ], R3 ;  /* 0x00000003000085a7 */ /* 0x000ea400080010ff */
[----:B--2---:R-:W-:Y:S05]  /*66a0*/  @!P0 BRA `(.L_x_117) ;  /* 0xfffffffc00f08947 */ /* 0x004fea000383ffff */
[----:B------:R-:W-:Y:S05]  /*66b0*/  BRA `(.L_x_118) ;  /* 0xffffffcc00e07947 */ /* 0x000fea000383ffff */
.L_x_67:
[----:B---3--:R3:W1:Y:S02]  /*66c0*/  SYNCS.PHASECHK.TRANS64.TRYWAIT P0, [R0+URZ+0x50], R3 ;  /* 0x00005003000075a7 */ /* 0x00866400080011ff */
[----:B-1----:R-:W-:Y:S05]  /*66d0*/  @!P0 NANOSLEEP.SYNCS 0x989680 ;  /* 0x009896800000895d */ /* 0x002fea0003900000 */
[----:B------:R-:W1:Y:S02]  /*66e0*/  @!P0 SYNCS.PHASECHK.TRANS64 P0, [R0+URZ+0x50], R3 ;  /* 0x00005003000085a7 */ /* 0x000e6400080010ff */
[----:B-1----:R-:W-:Y:S05]  /*66f0*/  @!P0 BRA `(.L_x_67) ;  /* 0xfffffffc00f08947 */ /* 0x002fea000383ffff */
[----:B------:R-:W-:Y:S05]  /*6700*/  BRA `(.L_x_119) ;  /* 0xffffffd000dc7947 */ /* 0x000fea000383ffff */
.L_x_70:
[----:B------:R-:W-:Y:S07]  /*6710*/  MOV R0, UR6 ;  /* 0x0000000600007c02 */ /* 0x000fee0008000f00 */
.L_x_120:
[----:B-1----:R1:W3:Y:S02]  /*6720*/  SYNCS.PHASECHK.TRANS64.TRYWAIT P0, [R0+URZ+0x48], R3 ;  /* 0x00004803000075a7 */ /* 0x0022e400080011ff */
[----:B---3--:R-:W-:Y:S05]  /*6730*/  @!P0 NANOSLEEP.SYNCS 0x989680 ;  /* 0x009896800000895d */ /* 0x008fea0003900000 */
[----:B------:R-:W3:Y:S02]  /*6740*/  @!P0 SYNCS.PHASECHK.TRANS64 P0, [R0+URZ+0x48], R3 ;  /* 0x00004803000085a7 */ /* 0x000ee400080010ff */
[----:B---3--:R-:W-:Y:S05]  /*6750*/  @!P0 BRA `(.L_x_120) ;  /* 0xfffffffc00f08947 */ /* 0x008fea000383ffff */
[----:B------:R-:W-:Y:S05]  /*6760*/  BRA `(.L_x_69) ;  /* 0xffffffd400c87947 */ /* 0x000fea000383ffff */
.L_x_73:
[----:B------:R-:W-:Y:S07]  /*6770*/  MOV R3, UR6 ;  /* 0x0000000600037c02 */ /* 0x000fee0008000f00 */
.L_x_121:
[----:B-1----:R1:W2:Y:S02]  /*6780*/  SYNCS.PHASECHK.TRANS64.TRYWAIT P2, [R3+URZ+0x38], R26 ;  /* 0x0000381a030075a7 */ /* 0x0022a400080411ff */
[----:B--2---:R-:W-:Y:S05]  /*6790*/  @!P2 NANOSLEEP.SYNCS 0x989680 ;  /* 0x009896800000a95d */ /* 0x004fea0003900000 */
[----:B------:R-:W2:Y:S02]  /*67a0*/  @!P2 SYNCS.PHASECHK.TRANS64 P2, [R3+URZ+0x38], R26 ;  /* 0x0000381a0300a5a7 */ /* 0x000ea400080410ff */
[----:B--2---:R-:W-:Y:S05]  /*67b0*/  @!P2 BRA `(.L_x_121) ;  /* 0xfffffffc00f0a947 */ /* 0x004fea000383ffff */
[----:B------:R-:W-:Y:S05]  /*67c0*/  BRA `(.L_x_122) ;  /* 0xffffffd8005c7947 */ /* 0x000fea000383ffff */
.L_x_76:
[----:B--2---:R2:W4:Y:S02]  /*67d0*/  SYNCS.PHASECHK.TRANS64.TRYWAIT P0, [R0+URZ+0x50], R3 ;  /* 0x00005003000075a7 */ /* 0x00452400080011ff */
[----:B----4-:R-:W-:Y:S05]  /*67e0*/  @!P0 NANOSLEEP.SYNCS 0x989680 ;  /* 0x009896800000895d */ /* 0x010fea0003900000 */
[----:B------:R-:W4:Y:S02]  /*67f0*/  @!P0 SYNCS.PHASECHK.TRANS64 P0, [R0+URZ+0x50], R3 ;  /* 0x00005003000085a7 */ /* 0x000f2400080010ff */
[----:B----4-:R-:W-:Y:S05]  /*6800*/  @!P0 BRA `(.L_x_76) ;  /* 0xfffffffc00f08947 */ /* 0x010fea000383ffff */
[----:B------:R-:W-:Y:S05]  /*6810*/  BRA `(.L_x_123) ;  /* 0xffffffdc00b87947 */ /* 0x000fea000383ffff */
.L_x_87:
[----:B-1----:R-:W-:Y:S04]  /*6820*/  MOV R0, UR43 ;  /* 0x0000002b00007c02 */ /* 0x002fe80008000f00 */
[----:B------:R1:W2:Y:S03]  /*6830*/  SYNCS.PHASECHK.TRANS64.TRYWAIT P1, [R0+URZ+0x30], R3 ;  /* 0x00003003000075a7 */ /* 0x0002a600080211ff */
[----:B--2---:R-:W-:Y:S05]  /*6840*/  @!P1 NANOSLEEP.SYNCS 0x989680 ;  /* 0x009896800000995d */ /* 0x004fea0003900000 */
[----:B------:R-:W2:Y:S02]  /*6850*/  @!P1 SYNCS.PHASECHK.TRANS64 P1, [R0+URZ+0x30], R3 ;  /* 0x00003003000095a7 */ /* 0x000ea400080210ff */
[----:B--2---:R-:W-:Y:S05]  /*6860*/  @!P1 BRA `(.L_x_87) ;  /* 0xfffffffc00ec9947 */ /* 0x004fea000383ffff */
[----:B------:R-:W-:Y:S05]  /*6870*/  BRA `(.L_x_86) ;  /* 0xffffffe800ac7947 */ /* 0x000fea000383ffff */
.L_x_89:
[----:B-1----:R1:W4:Y:S02]  /*6880*/  SYNCS.PHASECHK.TRANS64.TRYWAIT P1, [R92+URZ+0x70], R7 ;  /* 0x000070075c0075a7 */ /* 0x00232400080211ff */
[----:B----4-:R-:W-:Y:S05]  /*6890*/  @!P1 NANOSLEEP.SYNCS 0x989680 ;  /* 0x009896800000995d */ /* 0x010fea0003900000 */
[----:B------:R-:W4:Y:S02]  /*68a0*/  @!P1 SYNCS.PHASECHK.TRANS64 P1, [R92+URZ+0x70], R7 ;  /* 0x000070075c0095a7 */ /* 0x000f2400080210ff */
[----:B----4-:R-:W-:Y:S05]  /*68b0*/  @!P1 BRA `(.L_x_89) ;  /* 0xfffffffc00f09947 */ /* 0x010fea000383ffff */
[----:B------:R-:W-:Y:S05]  /*68c0*/  BRA `(.L_x_88) ;  /* 0xffffffe800e87947 */ /* 0x000fea000383ffff */
        .weak           $__internal_0_$__cuda_sm10x_tcgen05_guardrail_trap_col_being_dealloced_not_returned_by_alloc
        .type           $__internal_0_$__cuda_sm10x_tcgen05_guardrail_trap_col_being_dealloced_not_returned_by_alloc,@function
        .size           $__internal_0_$__cuda_sm10x_tcgen05_guardrail_trap_col_being_dealloced_not_returned_by_alloc,($__internal_1_$__cuda_sm10x_tcgen05_guardrail_trap_phase_invalid_during_alloc - $__internal_0_$__cuda_sm10x_tcgen05_guardrail_trap_col_being_dealloced_not_returned_by_alloc)
$__internal_0_$__cuda_sm10x_tcgen05_guardrail_trap_col_being_dealloced_not_returned_by_alloc:
[----:B------:R-:W-:Y:S05]  /*68d0*/  BPT.TRAP 0x1 ;  /* 0x000000040000795c */ /* 0x000fea0000300000 */
[----:B------:R-:W-:-:S04]  /*68e0*/  HFMA2 R3, -RZ, RZ, 0, 0 ;  /* 0x00000000ff037431 */ /* 0x000fc800000001ff */
[----:B------:R-:W-:Y:S05]  /*68f0*/  RET.REL.NODEC R2 `(_ZN7cutlass13device_kernelINS_4gemm6kernel13GemmUniversalIN4cute5tupleIJiiiiEEENS1_10collective13CollectiveMmaINS1_35MainloopSm100TmaUmmaWarpSpecializedILi3ELi2ELi4ENS5_IJNS4_1CILi1EEESB_SB_EEEEENS5_IJNSA_ILi64EEESE_NSA_ILi128EEEEEENS_12float_e5m2_tENS5_IJlSB_lEEESH_SI_NS4_8TiledMMAINS4_8MMA_AtomIJNS4_10MMA_TraitsINS4_19SM100_MMA_F8F6F4_SSEJSH_SH_fSE_SE_NS4_17integral_constantINS4_4UMMA5MajorELSP_0EEESQ_NSN_INSO_7ScaleInELSR_0EEESS_EEEEEENS4_6LayoutISC_NS5_IJNSA_ILi0EEESW_SW_EEEEENS5_IJNS4_10UnderscoreESZ_SZ_EEEEENS4_13SM90_TMA_LOADENS4_14ComposedLayoutINS4_7SwizzleILi3ELi4ELi3EEENS4_18smem_ptr_flag_bitsILi8EEENSV_INS5_IJNSA_ILi8EEESF_EEENS5_IJSF_SB_EEEEEEEvNS4_8identityES12_S1C_vS1D_EENS_8epilogue10collective18CollectiveEpilogueINS1F_23Sm100TmaWarpSpecializedILi1ELi1ELi32ELb0ELb0EEEJSG_NS5_IJNSV_ISE_SB_EES1K_EEESH_SI_SH_SI_NS1F_6fusion15FusionCallbacksIS1J_NS1M_17LinearCombinationISH_fSH_fLNS_15FloatRoundStyleE2EEESG_S1L_JEEENS4_5SM1004TMEM4LOAD26SM100_TMEM_LOAD_16dp32b32xES12_NS13_INS14_ILi2ELi4ELi3EEES17_NSV_INS5_IJS18_SE_EEENS5_IJSE_SB_EEEEEEENS4_39AutoVectorizingCopyWithAssumedAlignmentILi128EEENS4_14SM90_TMA_STOREES20_S22_S22_EEEvvEEEEvNT_6ParamsE) ;  /* 0xffffff9402c07950 */ /* 0x000fea0003c3ffff */
        .weak           $__internal_1_$__cuda_sm10x_tcgen05_guardrail_trap_phase_invalid_during_alloc
        .type           $__internal_1_$__cuda_sm10x_tcgen05_guardrail_trap_phase_invalid_during_alloc,@function
        .size           $__internal_1_$__cuda_sm10x_tcgen05_guardrail_trap_phase_invalid_during_alloc,($__internal_2_$__cuda_sm10x_tcgen05_guardrail_trap_unallocated_columns_being_dealloced - $__internal_1_$__cuda_sm10x_tcgen05_guardrail_trap_phase_invalid_during_alloc)
$__internal_1_$__cuda_sm10x_tcgen05_guardrail_trap_phase_invalid_during_alloc:
[----:B------:R-:W-:Y:S05]  /*6900*/  BPT.TRAP 0x1 ;  /* 0x000000040000795c */ /* 0x000fea0000300000 */
[----:B------:R-:W-:-:S04]  /*6910*/  MOV R3, 0x0 ;  /* 0x0000000000037802 */ /* 0x000fc80000000f00 */
[----:B------:R-:W-:Y:S05]  /*6920*/  RET.REL.NODEC R2 `(_ZN7cutlass13device_kernelINS_4gemm6kernel13GemmUniversalIN4cute5tupleIJiiiiEEENS1_10collective13CollectiveMmaINS1_35MainloopSm100TmaUmmaWarpSpecializedILi3ELi2ELi4ENS5_IJNS4_1CILi1EEESB_SB_EEEEENS5_IJNSA_ILi64EEESE_NSA_ILi128EEEEEENS_12float_e5m2_tENS5_IJlSB_lEEESH_SI_NS4_8TiledMMAINS4_8MMA_AtomIJNS4_10MMA_TraitsINS4_19SM100_MMA_F8F6F4_SSEJSH_SH_fSE_SE_NS4_17integral_constantINS4_4UMMA5MajorELSP_0EEESQ_NSN_INSO_7ScaleInELSR_0EEESS_EEEEEENS4_6LayoutISC_NS5_IJNSA_ILi0EEESW_SW_EEEEENS5_IJNS4_10UnderscoreESZ_SZ_EEEEENS4_13SM90_TMA_LOADENS4_14ComposedLayoutINS4_7SwizzleILi3ELi4ELi3EEENS4_18smem_ptr_flag_bitsILi8EEENSV_INS5_IJNSA_ILi8EEESF_EEENS5_IJSF_SB_EEEEEEEvNS4_8identityES12_S1C_vS1D_EENS_8epilogue10collective18CollectiveEpilogueINS1F_23Sm100TmaWarpSpecializedILi1ELi1ELi32ELb0ELb0EEEJSG_NS5_IJNSV_ISE_SB_EES1K_EEESH_SI_SH_SI_NS1F_6fusion15FusionCallbacksIS1J_NS1M_17LinearCombinationISH_fSH_fLNS_15FloatRoundStyleE2EEESG_S1L_JEEENS4_5SM1004TMEM4LOAD26SM100_TMEM_LOAD_16dp32b32xES12_NS13_INS14_ILi2ELi4ELi3EEES17_NSV_INS5_IJS18_SE_EEENS5_IJSE_SB_EEEEEEENS4_39AutoVectorizingCopyWithAssumedAlignmentILi128EEENS4_14SM90_TMA_STOREES20_S22_S22_EEEvvEEEEvNT_6ParamsE) ;  /* 0xffffff9402b47950 */ /* 0x000fea0003c3ffff */
        .weak           $__internal_2_$__cuda_sm10x_tcgen05_guardrail_trap_unallocated_columns_being_dealloced
        .type           $__internal_2_$__cuda_sm10x_tcgen05_guardrail_trap_unallocated_columns_being_dealloced,@function
        .size           $__internal_2_$__cuda_sm10x_tcgen05_guardrail_trap_unallocated_columns_being_dealloced,(.L_x_125 - $__internal_2_$__cuda_sm10x_tcgen05_guardrail_trap_unallocated_columns_being_dealloced)
$__internal_2_$__cuda_sm10x_tcgen05_guardrail_trap_unallocated_columns_being_dealloced:
[----:B------:R-:W-:Y:S05]  /*6930*/  BPT.TRAP 0x1 ;  /* 0x000000040000795c */ /* 0x000fea0000300000 */
[----:B------:R-:W-:-:S04]  /*6940*/  HFMA2 R3, -RZ, RZ, 0, 0 ;  /* 0x00000000ff037431 */ /* 0x000fc800000001ff */
[----:B------:R-:W-:Y:S05]  /*6950*/  RET.REL.NODEC R2 `(_ZN7cutlass13device_kernelINS_4gemm6kernel13GemmUniversalIN4cute5tupleIJiiiiEEENS1_10collective13CollectiveMmaINS1_35MainloopSm100TmaUmmaWarpSpecializedILi3ELi2ELi4ENS5_IJNS4_1CILi1EEESB_SB_EEEEENS5_IJNSA_ILi64EEESE_NSA_ILi128EEEEEENS_12float_e5m2_tENS5_IJlSB_lEEESH_SI_NS4_8TiledMMAINS4_8MMA_AtomIJNS4_10MMA_TraitsINS4_19SM100_MMA_F8F6F4_SSEJSH_SH_fSE_SE_NS4_17integral_constantINS4_4UMMA5MajorELSP_0EEESQ_NSN_INSO_7ScaleInELSR_0EEESS_EEEEEENS4_6LayoutISC_NS5_IJNSA_ILi0EEESW_SW_EEEEENS5_IJNS4_10UnderscoreESZ_SZ_EEEEENS4_13SM90_TMA_LOADENS4_14ComposedLayoutINS4_7SwizzleILi3ELi4ELi3EEENS4_18smem_ptr_flag_bitsILi8EEENSV_INS5_IJNSA_ILi8EEESF_EEENS5_IJSF_SB_EEEEEEEvNS4_8identityES12_S1C_vS1D_EENS_8epilogue10collective18CollectiveEpilogueINS1F_23Sm100TmaWarpSpecializedILi1ELi1ELi32ELb0ELb0EEEJSG_NS5_IJNSV_ISE_SB_EES1K_EEESH_SI_SH_SI_NS1F_6fusion15FusionCallbacksIS1J_NS1M_17LinearCombinationISH_fSH_fLNS_15FloatRoundStyleE2EEESG_S1L_JEEENS4_5SM1004TMEM4LOAD26SM100_TMEM_LOAD_16dp32b32xES12_NS13_INS14_ILi2ELi4ELi3EEES17_NSV_INS5_IJS18_SE_EEENS5_IJSE_SB_EEEEEEENS4_39AutoVectorizingCopyWithAssumedAlignmentILi128EEENS4_14SM90_TMA_STOREES20_S22_S22_EEEvvEEEEvNT_6ParamsE) ;  /* 0xffffff9402a87950 */ /* 0x000fea0003c3ffff */
.L_x_124:
[----:B------:R-:W-:-:S00]  /*6960*/  BRA `(.L_x_124) ;  /* 0xfffffffc00fc7947 */ /* 0x000fc0000383ffff */
[----:B------:R-:W-:-:S00]  /*6970*/  NOP ;  /* 0x0000000000007918 */ /* 0x000fc00000000000 */
        /* <DEDUP_REMOVED lines=8> */
.L_x_125:


//--------------------- .nv.global.init           --------------------------
	.section	.nv.global.init,"aw",@progbits
.nv.global.init:
	.type		$str$27,@object
	.size		$str$27,($str$28 - $str$27)
$str$27:
        /*0000*/ 	.byte	0x28, 0x61, 0x64, 0x64, 0x72, 0x65, 0x73, 0x73, 0x20, 0x26, 0x20, 0x6d, 0x61, 0x73, 0x6b, 0x29
        /*0010*/ 	.byte	0x20, 0x3d, 0x3d, 0x20, 0x30, 0x00
	.type		$str$28,@object
	.size		$str$28,($str$26 - $str$28)
$str$28:
        /*0016*/ 	.byte	0x2f, 0x74, 0x6d, 0x70, 0x2f, 0x63, 0x75, 0x74, 0x6c, 0x61, 0x73, 0x73, 0x5f, 0x73, 0x77, 0x65
        /*0026*/ 	.byte	0x65, 0x70, 0x5f, 0x73, 0x72, 0x63, 0x2f, 0x69, 0x6e, 0x63, 0x6c, 0x75, 0x64, 0x65, 0x2f, 0x63
        /*0036*/ 	.byte	0x75, 0x74, 0x65, 0x2f, 0x70, 0x6f, 0x69, 0x6e, 0x74, 0x65, 0x72, 0x5f, 0x66, 0x6c, 0x61, 0x67
        /*0046*/ 	.byte	0x67, 0x65, 0x64, 0x2e, 0x68, 0x70, 0x70, 0x00
	.type		$str$26,@object
	.size		$str$26,($str$25 - $str$26)
$str$26:
        /*004e*/ 	.byte	0x2f, 0x74, 0x6d, 0x70, 0x2f, 0x63, 0x75, 0x74, 0x6c, 0x61, 0x73, 0x73, 0x5f, 0x73, 0x77, 0x65
        /*005e*/ 	.byte	0x65, 0x70, 0x5f, 0x73, 0x72, 0x63, 0x2f, 0x69, 0x6e, 0x63, 0x6c, 0x75, 0x64, 0x65, 0x2f, 0x63
        /*006e*/ 	.byte	0x75, 0x74, 0x65, 0x2f, 0x61, 0x74, 0x6f, 0x6d, 0x2f, 0x63, 0x6f, 0x70, 0x79, 0x5f, 0x74, 0x72
        /*007e*/ 	.byte	0x61, 0x69, 0x74, 0x73, 0x5f, 0x73, 0x6d, 0x31, 0x30, 0x30, 0x2e, 0x68, 0x70, 0x70, 0x00
	.type		$str$25,@object
	.size		$str$25,(__unnamed_1 - $str$25)
$str$25:
        /*008d*/ 	.byte	0x28, 0x28, 0x75, 0x69, 0x6e, 0x74, 0x33, 0x32, 0x5f, 0x74, 0x28, 0x74, 0x68, 0x72, 0x65, 0x61
        /*009d*/ 	.byte	0x64, 0x49, 0x64, 0x78, 0x2e, 0x78, 0x29, 0x20, 0x2f, 0x20, 0x33, 0x32, 0x29, 0x20, 0x25, 0x20
        /*00ad*/ 	.byte	0x34, 0x29, 0x20, 0x3d, 0x3d, 0x20, 0x28, 0x28, 0x28, 0x74, 0x6d, 0x65, 0x6d, 0x5f, 0x61, 0x64
        /*00bd*/ 	.byte	0x64, 0x72, 0x20, 0x3e, 0x3e, 0x20, 0x31, 0x36, 0x29, 0x20, 0x2f, 0x20, 0x33, 0x32, 0x29, 0x20
        /*00cd*/ 	.byte	0x25, 0x20, 0x34, 0x29, 0x00
	.type		__unnamed_1,@object
	.size		__unnamed_1,(__unnamed_2 - __unnamed_1)
__unnamed_1:
        /*00d2*/ 	.byte	0x61, 0x75, 0x74, 0x6f, 0x20, 0x63, 0x75, 0x74, 0x65, 0x3a, 0x3a, 0x61, 0x73, 0x5f, 0x70, 0x6f
        /* <DEDUP_REMOVED lines=24> */
        /*0262*/ 	.byte	0x3c, 0x34, 0x30, 0x39, 0x36, 0x3e, 0x3e, 0x3e, 0x3e, 0x5d, 0x00
	.type		__unnamed_2,@object
	.size		__unnamed_2,(.L_2 - __unnamed_2)
__unnamed_2:
        /* <DEDUP_REMOVED lines=40> */
        /*04ed*/ 	.byte	0x74, 0x65, 0x3a, 0x3a, 0x43, 0x3c, 0x30, 0x3e, 0x3e, 0x3e, 0x3e, 0x5d, 0x00
.L_2:


//--------------------- .nv.shared._ZN7cutlass13device_kernelINS_4gemm6kernel13GemmUniversalIN4cute5tupleIJiiiiEEENS1_10collective13CollectiveMmaINS1_35MainloopSm100TmaUmmaWarpSpecializedILi3ELi2ELi4ENS5_IJNS4_1CILi1EEESB_SB_EEEEENS5_IJNSA_ILi64EEESE_NSA_ILi128EEEEEENS_12float_e5m2_tENS5_IJlSB_lEEESH_SI_NS4_8TiledMMAINS4_8MMA_AtomIJNS4_10MMA_TraitsINS4_19SM100_MMA_F8F6F4_SSEJSH_SH_fSE_SE_NS4_17integral_constantINS4_4UMMA5MajorELSP_0EEESQ_NSN_INSO_7ScaleInELSR_0EEESS_EEEEEENS4_6LayoutISC_NS5_IJNSA_ILi0EEESW_SW_EEEEENS5_IJNS4_10UnderscoreESZ_SZ_EEEEENS4_13SM90_TMA_LOADENS4_14ComposedLayoutINS4_7SwizzleILi3ELi4ELi3EEENS4_18smem_ptr_flag_bitsILi8EEENSV_INS5_IJNSA_ILi8EEESF_EEENS5_IJSF_SB_EEEEEEEvNS4_8identityES12_S1C_vS1D_EENS_8epilogue10collective18CollectiveEpilogueINS1F_23Sm100TmaWarpSpecializedILi1ELi1ELi32ELb0ELb0EEEJSG_NS5_IJNSV_ISE_SB_EES1K_EEESH_SI_SH_SI_NS1F_6fusion15FusionCallbacksIS1J_NS1M_17LinearCombinationISH_fSH_fLNS_15FloatRoundStyleE2EEESG_S1L_JEEENS4_5SM1004TMEM4LOAD26SM100_TMEM_LOAD_16dp32b32xES12_NS13_INS14_ILi2ELi4ELi3EEES17_NSV_INS5_IJS18_SE_EEENS5_IJSE_SB_EEEEEEENS4_39AutoVectorizingCopyWithAssumedAlignmentILi128EEENS4_14SM90_TMA_STOREES20_S22_S22_EEEvvEEEEvNT_6ParamsE --------------------------
	.section	.nv.shared._ZN7cutlass13device_kernelINS_4gemm6kernel13GemmUniversalIN4cute5tupleIJiiiiEEENS1_10collective13CollectiveMmaINS1_35MainloopSm100TmaUmmaWarpSpecializedILi3ELi2ELi4ENS5_IJNS4_1CILi1EEESB_SB_EEEEENS5_IJNSA_ILi64EEESE_NSA_ILi128EEEEEENS_12float_e5m2_tENS5_IJlSB_lEEESH_SI_NS4_8TiledMMAINS4_8MMA_AtomIJNS4_10MMA_TraitsINS4_19SM100_MMA_F8F6F4_SSEJSH_SH_fSE_SE_NS4_17integral_constantINS4_4UMMA5MajorELSP_0EEESQ_NSN_INSO_7ScaleInELSR_0EEESS_EEEEEENS4_6LayoutISC_NS5_IJNSA_ILi0EEESW_SW_EEEEENS5_IJNS4_10UnderscoreESZ_SZ_EEEEENS4_13SM90_TMA_LOADENS4_14ComposedLayoutINS4_7SwizzleILi3ELi4ELi3EEENS4_18smem_ptr_flag_bitsILi8EEENSV_INS5_IJNSA_ILi8EEESF_EEENS5_IJSF_SB_EEEEEEEvNS4_8identityES12_S1C_vS1D_EENS_8epilogue10collective18CollectiveEpilogueINS1F_23Sm100TmaWarpSpecializedILi1ELi1ELi32ELb0ELb0EEEJSG_NS5_IJNSV_ISE_SB_EES1K_EEESH_SI_SH_SI_NS1F_6fusion15FusionCallbacksIS1J_NS1M_17LinearCombinationISH_fSH_fLNS_15FloatRoundStyleE2EEESG_S1L_JEEENS4_5SM1004TMEM4LOAD26SM100_TMEM_LOAD_16dp32b32xES12_NS13_INS14_ILi2ELi4ELi3EEES17_NSV_INS5_IJS18_SE_EEENS5_IJSE_SB_EEEEEEENS4_39AutoVectorizingCopyWithAssumedAlignmentILi128EEENS4_14SM90_TMA_STOREES20_S22_S22_EEEvvEEEEvNT_6ParamsE,"aw",@nobits
	.sectionflags	@""
	.align	16
	.zero		1024


//--------------------- .nv.shared.reserved.0     --------------------------
	.section	.nv.shared.reserved.0,"aw",@nobits
	.weak		__nv_reservedSMEM_offset_0_alias
	.size		__nv_reservedSMEM_offset_0_alias, 0, 64
	.other		__nv_reservedSMEM_offset_0_alias,@"STO_CUDA_RESERVED_SHARED STV_DEFAULT"
__nv_reservedSMEM_offset_0_alias:
	.zero		0
.nv.shared.reserved.0:
	.zero		64
	.weak		__nv_reservedSMEM_tcgen05_partition
	.type		__nv_reservedSMEM_tcgen05_partition,@object
	.size		__nv_reservedSMEM_tcgen05_partition,(.L_0 - __nv_reservedSMEM_tcgen05_partition)
__nv_reservedSMEM_tcgen05_partition:
	.zero		32
.L_0:


//--------------------- .nv.global                --------------------------
	.section	.nv.global,"aw",@nobits
.nv.global:
	.type		_ZN39_INTERNAL_f5b79afe_4_k_cu_f42c8911_79904cute1_E,@object
	.size		_ZN39_INTERNAL_f5b79afe_4_k_cu_f42c8911_79904cute1_E,(_ZN39_INTERNAL_f5b79afe_4_k_cu_f42c8911_79904cuda3std3__45__cpo6cbeginE - _ZN39_INTERNAL_f5b79afe_4_k_cu_f42c8911_79904cute1_E)
_ZN39_INTERNAL_f5b79afe_4_k_cu_f42c8911_79904cute1_E:
	.zero		1
	.type		_ZN39_INTERNAL_f5b79afe_4_k_cu_f42c8911_79904cuda3std3__45__cpo6cbeginE,@object
	.size		_ZN39_INTERNAL_f5b79afe_4_k_cu_f42c8911_79904cuda3std3__45__cpo6cbeginE,(_ZN39_INTERNAL_f5b79afe_4_k_cu_f42c8911_79904cuda3std3__48in_placeE - _ZN39_INTERNAL_f5b79afe_4_k_cu_f42c8911_79904cuda3std3__45__cpo6cbeginE)
_ZN39_INTERNAL_f5b79afe_4_k_cu_f42c8911_79904cuda3std3__45__cpo6cbeginE:
	.zero		1
	.type		_ZN39_INTERNAL_f5b79afe_4_k_cu_f42c8911_79904cuda3std3__48in_placeE,@object
	.size		_ZN39_INTERNAL_f5b79afe_4_k_cu_f42c8911_79904cuda3std3__48in_placeE,(_ZN39_INTERNAL_f5b79afe_4_k_cu_f42c8911_79904cuda3std6ranges3__45__cpo9iter_moveE - _ZN39_INTERNAL_f5b79afe_4_k_cu_f42c8911_79904cuda3std3__48in_placeE)
_ZN39_INTERNAL_f5b79afe_4_k_cu_f42c8911_79904cuda3std3__48in_placeE:
	.zero		1
	.type		_ZN39_INTERNAL_f5b79afe_4_k_cu_f42c8911_79904cuda3std6ranges3__45__cpo9iter_moveE,@object
	.size		_ZN39_INTERNAL_f5b79afe_4_k_cu_f42c8911_79904cuda3std6ranges3__45__cpo9iter_moveE,(_ZN39_INTERNAL_f5b79afe_4_k_cu_f42c8911_79904cuda3std3__45__cpo5beginE - _ZN39_INTERNAL_f5b79afe_4_k_cu_f42c8911_79904cuda3std6ranges3__45__cpo9iter_moveE)
_ZN39_INTERNAL_f5b79afe_4_k_cu_f42c8911_79904cuda3std6ranges3__45__cpo9iter_moveE:
	.zero		1
	.type		_ZN39_INTERNAL_f5b79afe_4_k_cu_f42c8911_79904cuda3std3__45__cpo5beginE,@object
	.size		_ZN39_INTERNAL_f5b79afe_4_k_cu_f42c8911_79904cuda3std3__45__cpo5beginE,(_ZN39_INTERNAL_f5b79afe_4_k_cu_f42c8911_79904cuda3std3__441_GLOBAL__N__f5b79afe_4_k_cu_f42c8911_79906ignoreE - _ZN39_INTERNAL_f5b79afe_4_k_cu_f42c8911_79904cuda3std3__45__cpo5beginE)
_ZN39_INTERNAL_f5b79afe_4_k_cu_f42c8911_79904cuda3std3__45__cpo5beginE:
	.zero		1
	.type		_ZN39_INTERNAL_f5b79afe_4_k_cu_f42c8911_79904cuda3std3__441_GLOBAL__N__f5b79afe_4_k_cu_f42c8911_79906ignoreE,@object
	.size		_ZN39_INTERNAL_f5b79afe_4_k_cu_f42c8911_79904cuda3std3__441_GLOBAL__N__f5b79afe_4_k_cu_f42c8911_79906ignoreE,(_ZN39_INTERNAL_f5b79afe_4_k_cu_f42c8911_79904cute7productE - _ZN39_INTERNAL_f5b79afe_4_k_cu_f42c8911_79904cuda3std3__441_GLOBAL__N__f5b79afe_4_k_cu_f42c8911_79906ignoreE)
_ZN39_INTERNAL_f5b79afe_4_k_cu_f42c8911_79904cuda3std3__441_GLOBAL__N__f5b79afe_4_k_cu_f42c8911_79906ignoreE:
	.zero		1
	.type		_ZN39_INTERNAL_f5b79afe_4_k_cu_f42c8911_79904cute7productE,@object
	.size		_ZN39_INTERNAL_f5b79afe_4_k_cu_f42c8911_79904cute7productE,(_ZN39_INTERNAL_f5b79afe_4_k_cu_f42c8911_79904cuda3std3__45__cpo3endE - _ZN39_INTERNAL_f5b79afe_4_k_cu_f42c8911_79904cute7productE)
_ZN39_INTERNAL_f5b79afe_4_k_cu_f42c8911_79904cute7productE:
	.zero		1
	.type		_ZN39_INTERNAL_f5b79afe_4_k_cu_f42c8911_79904cuda3std3__45__cpo3endE,@object
	.size		_ZN39_INTERNAL_f5b79afe_4_k_cu_f42c8911_79904cuda3std3__45__cpo3endE,(_ZN39_INTERNAL_f5b79afe_4_k_cu_f42c8911_79904cuda3std3__419piecewise_constructE - _ZN39_INTERNAL_f5b79afe_4_k_cu_f42c8911_79904cuda3std3__45__cpo3endE)
_ZN39_INTERNAL_f5b79afe_4_k_cu_f42c8911_79904cuda3std3__45__cpo3endE:
	.zero		1
	.type		_ZN39_INTERNAL_f5b79afe_4_k_cu_f42c8911_79904cuda3std3__419piecewise_constructE,@object
	.size		_ZN39_INTERNAL_f5b79afe_4_k_cu_f42c8911_79904cuda3std3__419piecewise_constructE,(_ZN39_INTERNAL_f5b79afe_4_k_cu_f42c8911_79904cuda3std3__45__cpo4cendE - _ZN39_INTERNAL_f5b79afe_4_k_cu_f42c8911_79904cuda3std3__419piecewise_constructE)
_ZN39_INTERNAL_f5b79afe_4_k_cu_f42c8911_79904cuda3std3__419piecewise_constructE:
	.zero		1
	.type		_ZN39_INTERNAL_f5b79afe_4_k_cu_f42c8911_79904cuda3std3__45__cpo4cendE,@object
	.size		_ZN39_INTERNAL_f5b79afe_4_k_cu_f42c8911_79904cuda3std3__45__cpo4cendE,(_ZN39_INTERNAL_f5b79afe_4_k_cu_f42c8911_79904cuda3std6ranges3__45__cpo4swapE - _ZN39_INTERNAL_f5b79afe_4_k_cu_f42c8911_79904cuda3std3__45__cpo4cendE)
_ZN39_INTERNAL_f5b79afe_4_k_cu_f42c8911_79904cuda3std3__45__cpo4cendE:
	.zero		1
	.type		_ZN39_INTERNAL_f5b79afe_4_k_cu_f42c8911_79904cuda3std6ranges3__45__cpo4swapE,@object
	.size		_ZN39_INTERNAL_f5b79afe_4_k_cu_f42c8911_79904cuda3std6ranges3__45__cpo4swapE,(.L_10 - _ZN39_INTERNAL_f5b79afe_4_k_cu_f42c8911_79904cuda3std6ranges3__45__cpo4swapE)
_ZN39_INTERNAL_f5b79afe_4_k_cu_f42c8911_79904cuda3std6ranges3__45__cpo4swapE:
	.zero		1
.L_10:


//--------------------- .nv.constant0._ZN7cutlass13device_kernelINS_4gemm6kernel13GemmUniversalIN4cute5tupleIJiiiiEEENS1_10collective13CollectiveMmaINS1_35MainloopSm100TmaUmmaWarpSpecializedILi3ELi2ELi4ENS5_IJNS4_1CILi1EEESB_SB_EEEEENS5_IJNSA_ILi64EEESE_NSA_ILi128EEEEEENS_12float_e5m2_tENS5_IJlSB_lEEESH_SI_NS4_8TiledMMAINS4_8MMA_AtomIJNS4_10MMA_TraitsINS4_19SM100_MMA_F8F6F4_SSEJSH_SH_fSE_SE_NS4_17integral_constantINS4_4UMMA5MajorELSP_0EEESQ_NSN_INSO_7ScaleInELSR_0EEESS_EEEEEENS4_6LayoutISC_NS5_IJNSA_ILi0EEESW_SW_EEEEENS5_IJNS4_10UnderscoreESZ_SZ_EEEEENS4_13SM90_TMA_LOADENS4_14ComposedLayoutINS4_7SwizzleILi3ELi4ELi3EEENS4_18smem_ptr_flag_bitsILi8EEENSV_INS5_IJNSA_ILi8EEESF_EEENS5_IJSF_SB_EEEEEEEvNS4_8identityES12_S1C_vS1D_EENS_8epilogue10collective18CollectiveEpilogueINS1F_23Sm100TmaWarpSpecializedILi1ELi1ELi32ELb0ELb0EEEJSG_NS5_IJNSV_ISE_SB_EES1K_EEESH_SI_SH_SI_NS1F_6fusion15FusionCallbacksIS1J_NS1M_17LinearCombinationISH_fSH_fLNS_15FloatRoundStyleE2EEESG_S1L_JEEENS4_5SM1004TMEM4LOAD26SM100_TMEM_LOAD_16dp32b32xES12_NS13_INS14_ILi2ELi4ELi3EEES17_NSV_INS5_IJS18_SE_EEENS5_IJSE_SB_EEEEEEENS4_39AutoVectorizingCopyWithAssumedAlignmentILi128EEENS4_14SM90_TMA_STOREES20_S22_S22_EEEvvEEEEvNT_6ParamsE --------------------------
	.section	.nv.constant0._ZN7cutlass13device_kernelINS_4gemm6kernel13GemmUniversalIN4cute5tupleIJiiiiEEENS1_10collective13CollectiveMmaINS1_35MainloopSm100TmaUmmaWarpSpecializedILi3ELi2ELi4ENS5_IJNS4_1CILi1EEESB_SB_EEEEENS5_IJNSA_ILi64EEESE_NSA_ILi128EEEEEENS_12float_e5m2_tENS5_IJlSB_lEEESH_SI_NS4_8TiledMMAINS4_8MMA_AtomIJNS4_10MMA_TraitsINS4_19SM100_MMA_F8F6F4_SSEJSH_SH_fSE_SE_NS4_17integral_constantINS4_4UMMA5MajorELSP_0EEESQ_NSN_INSO_7ScaleInELSR_0EEESS_EEEEEENS4_6LayoutISC_NS5_IJNSA_ILi0EEESW_SW_EEEEENS5_IJNS4_10UnderscoreESZ_SZ_EEEEENS4_13SM90_TMA_LOADENS4_14ComposedLayoutINS4_7SwizzleILi3ELi4ELi3EEENS4_18smem_ptr_flag_bitsILi8EEENSV_INS5_IJNSA_ILi8EEESF_EEENS5_IJSF_SB_EEEEEEEvNS4_8identityES12_S1C_vS1D_EENS_8epilogue10collective18CollectiveEpilogueINS1F_23Sm100TmaWarpSpecializedILi1ELi1ELi32ELb0ELb0EEEJSG_NS5_IJNSV_ISE_SB_EES1K_EEESH_SI_SH_SI_NS1F_6fusion15FusionCallbacksIS1J_NS1M_17LinearCombinationISH_fSH_fLNS_15FloatRoundStyleE2EEESG_S1L_JEEENS4_5SM1004TMEM4LOAD26SM100_TMEM_LOAD_16dp32b32xES12_NS13_INS14_ILi2ELi4ELi3EEES17_NSV_INS5_IJS18_SE_EEENS5_IJSE_SB_EEEEEEENS4_39AutoVectorizingCopyWithAssumedAlignmentILi128EEENS4_14SM90_TMA_STOREES20_S22_S22_EEEvvEEEEvNT_6ParamsE,"a",@progbits
	.sectionflags	@""
	.align	4
.nv.constant0._ZN7cutlass13device_kernelINS_4gemm6kernel13GemmUniversalIN4cute5tupleIJiiiiEEENS1_10collective13CollectiveMmaINS1_35MainloopSm100TmaUmmaWarpSpecializedILi3ELi2ELi4ENS5_IJNS4_1CILi1EEESB_SB_EEEEENS5_IJNSA_ILi64EEESE_NSA_ILi128EEEEEENS_12float_e5m2_tENS5_IJlSB_lEEESH_SI_NS4_8TiledMMAINS4_8MMA_AtomIJNS4_10MMA_TraitsINS4_19SM100_MMA_F8F6F4_SSEJSH_SH_fSE_SE_NS4_17integral_constantINS4_4UMMA5MajorELSP_0EEESQ_NSN_INSO_7ScaleInELSR_0EEESS_EEEEEENS4_6LayoutISC_NS5_IJNSA_ILi0EEESW_SW_EEEEENS5_IJNS4_10UnderscoreESZ_SZ_EEEEENS4_13SM90_TMA_LOADENS4_14ComposedLayoutINS4_7SwizzleILi3ELi4ELi3EEENS4_18smem_ptr_flag_bitsILi8EEENSV_INS5_IJNSA_ILi8EEESF_EEENS5_IJSF_SB_EEEEEEEvNS4_8identityES12_S1C_vS1D_EENS_8epilogue10collective18CollectiveEpilogueINS1F_23Sm100TmaWarpSpecializedILi1ELi1ELi32ELb0ELb0EEEJSG_NS5_IJNSV_ISE_SB_EES1K_EEESH_SI_SH_SI_NS1F_6fusion15FusionCallbacksIS1J_NS1M_17LinearCombinationISH_fSH_fLNS_15FloatRoundStyleE2EEESG_S1L_JEEENS4_5SM1004TMEM4LOAD26SM100_TMEM_LOAD_16dp32b32xES12_NS13_INS14_ILi2ELi4ELi3EEES17_NSV_INS5_IJS18_SE_EEENS5_IJSE_SB_EEEEEEENS4_39AutoVectorizingCopyWithAssumedAlignmentILi128EEENS4_14SM90_TMA_STOREES20_S22_S22_EEEvvEEEEvNT_6ParamsE:
	.zero		2944


//--------------------- SYMBOLS --------------------------

	.type		.nv.reservedSmem.offset0,@object
	.size		.nv.reservedSmem.offset0,0x4
	.type		.nv.reservedSmem.cap,@object
	.size		.nv.reservedSmem.cap,0x4
	.type		__assertfail,@function
